//
// Generated by NVIDIA NVVM Compiler
//
// Compiler Build ID: CL-36424714
// Cuda compilation tools, release 13.0, V13.0.88
// Based on NVVM 20.0.0
//

.version 9.0
.target sm_100
.address_size 64

	// .globl	_Z13InitializeRNGmP17curandStateXORWOW
.global .align 4 .b8 precalc_xorwow_matrix[102400];
.global .align 4 .b8 precalc_xorwow_offset_matrix[102400];
.global .align 4 .b8 mrg32k3aM1[2304];
.global .align 4 .b8 mrg32k3aM2[2304];
.global .align 4 .b8 mrg32k3aM1SubSeq[2016];
.global .align 4 .b8 mrg32k3aM2SubSeq[2016];
.global .align 4 .b8 mrg32k3aM1Seq[2304];
.global .align 4 .b8 mrg32k3aM2Seq[2304];
.const .align 8 .b8 __cr_lgamma_table[72];

.visible .entry _Z13InitializeRNGmP17curandStateXORWOW(
	.param .u64 _Z13InitializeRNGmP17curandStateXORWOW_param_0,
	.param .u64 .ptr .align 1 _Z13InitializeRNGmP17curandStateXORWOW_param_1
)
{
	.reg .pred 	%p<24>;
	.reg .b32 	%r<413>;
	.reg .b64 	%rd<19>;

	ld.param.u64 	%rd8, [_Z13InitializeRNGmP17curandStateXORWOW_param_0];
	ld.param.u64 	%rd9, [_Z13InitializeRNGmP17curandStateXORWOW_param_1];
	cvta.to.global.u64 	%rd10, %rd9;
	mov.u32 	%r182, %ctaid.x;
	mov.u32 	%r183, %ntid.x;
	mov.u32 	%r184, %tid.x;
	mad.lo.s32 	%r185, %r182, %r183, %r184;
	cvt.s64.s32 	%rd18, %r185;
	mul.wide.s32 	%rd11, %r185, 48;
	add.s64 	%rd2, %rd10, %rd11;
	cvt.u32.u64 	%r186, %rd8;
	xor.b32  	%r187, %r186, -1429050551;
	mul.lo.s32 	%r188, %r187, 1099087573;
	{ .reg .b32 tmp; mov.b64 {tmp, %r189}, %rd8; }
	xor.b32  	%r190, %r189, -136515619;
	mul.lo.s32 	%r191, %r190, -1703105765;
	add.s32 	%r192, %r188, %r191;
	add.s32 	%r193, %r192, 6615241;
	add.s32 	%r194, %r188, 123456789;
	st.global.v2.u32 	[%rd2], {%r193, %r194};
	xor.b32  	%r195, %r188, 362436069;
	add.s32 	%r196, %r191, 521288629;
	st.global.v2.u32 	[%rd2+8], {%r195, %r196};
	xor.b32  	%r197, %r191, 88675123;
	add.s32 	%r198, %r188, 5783321;
	st.global.v2.u32 	[%rd2+16], {%r197, %r198};
	setp.eq.s32 	%p1, %r185, 0;
	@%p1 bra 	$L__BB0_42;
	mov.b32 	%r319, 0;
$L__BB0_2:
	and.b64  	%rd4, %rd18, 3;
	setp.eq.s64 	%p2, %rd4, 0;
	@%p2 bra 	$L__BB0_41;
	mul.wide.u32 	%rd12, %r319, 3200;
	mov.u64 	%rd13, precalc_xorwow_matrix;
	add.s64 	%rd5, %rd13, %rd12;
	cvt.u32.u64 	%r2, %rd4;
	mov.b32 	%r320, 0;
$L__BB0_4:
	mov.b32 	%r333, 0;
	mov.u32 	%r334, %r333;
	mov.u32 	%r335, %r333;
	mov.u32 	%r336, %r333;
	mov.u32 	%r337, %r333;
	mov.u32 	%r326, %r333;
$L__BB0_5:
	mul.wide.u32 	%rd14, %r326, 4;
	add.s64 	%rd15, %rd2, %rd14;
	ld.global.u32 	%r10, [%rd15+4];
	shl.b32 	%r11, %r326, 5;
	mov.b32 	%r332, 0;
$L__BB0_6:
	.pragma "nounroll";
	shr.u32 	%r203, %r10, %r332;
	and.b32  	%r204, %r203, 1;
	setp.eq.b32 	%p3, %r204, 1;
	not.pred 	%p4, %p3;
	add.s32 	%r205, %r11, %r332;
	mul.lo.s32 	%r206, %r205, 5;
	mul.wide.u32 	%rd16, %r206, 4;
	add.s64 	%rd6, %rd5, %rd16;
	@%p4 bra 	$L__BB0_8;
	ld.global.u32 	%r207, [%rd6];
	xor.b32  	%r337, %r337, %r207;
	ld.global.u32 	%r208, [%rd6+4];
	xor.b32  	%r336, %r336, %r208;
	ld.global.u32 	%r209, [%rd6+8];
	xor.b32  	%r335, %r335, %r209;
	ld.global.u32 	%r210, [%rd6+12];
	xor.b32  	%r334, %r334, %r210;
	ld.global.u32 	%r211, [%rd6+16];
	xor.b32  	%r333, %r333, %r211;
$L__BB0_8:
	and.b32  	%r213, %r203, 2;
	setp.eq.s32 	%p5, %r213, 0;
	@%p5 bra 	$L__BB0_10;
	ld.global.u32 	%r214, [%rd6+20];
	xor.b32  	%r337, %r337, %r214;
	ld.global.u32 	%r215, [%rd6+24];
	xor.b32  	%r336, %r336, %r215;
	ld.global.u32 	%r216, [%rd6+28];
	xor.b32  	%r335, %r335, %r216;
	ld.global.u32 	%r217, [%rd6+32];
	xor.b32  	%r334, %r334, %r217;
	ld.global.u32 	%r218, [%rd6+36];
	xor.b32  	%r333, %r333, %r218;
$L__BB0_10:
	and.b32  	%r220, %r203, 4;
	setp.eq.s32 	%p6, %r220, 0;
	@%p6 bra 	$L__BB0_12;
	ld.global.u32 	%r221, [%rd6+40];
	xor.b32  	%r337, %r337, %r221;
	ld.global.u32 	%r222, [%rd6+44];
	xor.b32  	%r336, %r336, %r222;
	ld.global.u32 	%r223, [%rd6+48];
	xor.b32  	%r335, %r335, %r223;
	ld.global.u32 	%r224, [%rd6+52];
	xor.b32  	%r334, %r334, %r224;
	ld.global.u32 	%r225, [%rd6+56];
	xor.b32  	%r333, %r333, %r225;
$L__BB0_12:
	and.b32  	%r227, %r203, 8;
	setp.eq.s32 	%p7, %r227, 0;
	@%p7 bra 	$L__BB0_14;
	ld.global.u32 	%r228, [%rd6+60];
	xor.b32  	%r337, %r337, %r228;
	ld.global.u32 	%r229, [%rd6+64];
	xor.b32  	%r336, %r336, %r229;
	ld.global.u32 	%r230, [%rd6+68];
	xor.b32  	%r335, %r335, %r230;
	ld.global.u32 	%r231, [%rd6+72];
	xor.b32  	%r334, %r334, %r231;
	ld.global.u32 	%r232, [%rd6+76];
	xor.b32  	%r333, %r333, %r232;
$L__BB0_14:
	and.b32  	%r234, %r203, 16;
	setp.eq.s32 	%p8, %r234, 0;
	@%p8 bra 	$L__BB0_16;
	ld.global.u32 	%r235, [%rd6+80];
	xor.b32  	%r337, %r337, %r235;
	ld.global.u32 	%r236, [%rd6+84];
	xor.b32  	%r336, %r336, %r236;
	ld.global.u32 	%r237, [%rd6+88];
	xor.b32  	%r335, %r335, %r237;
	ld.global.u32 	%r238, [%rd6+92];
	xor.b32  	%r334, %r334, %r238;
	ld.global.u32 	%r239, [%rd6+96];
	xor.b32  	%r333, %r333, %r239;
$L__BB0_16:
	and.b32  	%r241, %r203, 32;
	setp.eq.s32 	%p9, %r241, 0;
	@%p9 bra 	$L__BB0_18;
	ld.global.u32 	%r242, [%rd6+100];
	xor.b32  	%r337, %r337, %r242;
	ld.global.u32 	%r243, [%rd6+104];
	xor.b32  	%r336, %r336, %r243;
	ld.global.u32 	%r244, [%rd6+108];
	xor.b32  	%r335, %r335, %r244;
	ld.global.u32 	%r245, [%rd6+112];
	xor.b32  	%r334, %r334, %r245;
	ld.global.u32 	%r246, [%rd6+116];
	xor.b32  	%r333, %r333, %r246;
$L__BB0_18:
	and.b32  	%r248, %r203, 64;
	setp.eq.s32 	%p10, %r248, 0;
	@%p10 bra 	$L__BB0_20;
	ld.global.u32 	%r249, [%rd6+120];
	xor.b32  	%r337, %r337, %r249;
	ld.global.u32 	%r250, [%rd6+124];
	xor.b32  	%r336, %r336, %r250;
	ld.global.u32 	%r251, [%rd6+128];
	xor.b32  	%r335, %r335, %r251;
	ld.global.u32 	%r252, [%rd6+132];
	xor.b32  	%r334, %r334, %r252;
	ld.global.u32 	%r253, [%rd6+136];
	xor.b32  	%r333, %r333, %r253;
$L__BB0_20:
	and.b32  	%r255, %r203, 128;
	setp.eq.s32 	%p11, %r255, 0;
	@%p11 bra 	$L__BB0_22;
	ld.global.u32 	%r256, [%rd6+140];
	xor.b32  	%r337, %r337, %r256;
	ld.global.u32 	%r257, [%rd6+144];
	xor.b32  	%r336, %r336, %r257;
	ld.global.u32 	%r258, [%rd6+148];
	xor.b32  	%r335, %r335, %r258;
	ld.global.u32 	%r259, [%rd6+152];
	xor.b32  	%r334, %r334, %r259;
	ld.global.u32 	%r260, [%rd6+156];
	xor.b32  	%r333, %r333, %r260;
$L__BB0_22:
	and.b32  	%r262, %r203, 256;
	setp.eq.s32 	%p12, %r262, 0;
	@%p12 bra 	$L__BB0_24;
	ld.global.u32 	%r263, [%rd6+160];
	xor.b32  	%r337, %r337, %r263;
	ld.global.u32 	%r264, [%rd6+164];
	xor.b32  	%r336, %r336, %r264;
	ld.global.u32 	%r265, [%rd6+168];
	xor.b32  	%r335, %r335, %r265;
	ld.global.u32 	%r266, [%rd6+172];
	xor.b32  	%r334, %r334, %r266;
	ld.global.u32 	%r267, [%rd6+176];
	xor.b32  	%r333, %r333, %r267;
$L__BB0_24:
	and.b32  	%r269, %r203, 512;
	setp.eq.s32 	%p13, %r269, 0;
	@%p13 bra 	$L__BB0_26;
	ld.global.u32 	%r270, [%rd6+180];
	xor.b32  	%r337, %r337, %r270;
	ld.global.u32 	%r271, [%rd6+184];
	xor.b32  	%r336, %r336, %r271;
	ld.global.u32 	%r272, [%rd6+188];
	xor.b32  	%r335, %r335, %r272;
	ld.global.u32 	%r273, [%rd6+192];
	xor.b32  	%r334, %r334, %r273;
	ld.global.u32 	%r274, [%rd6+196];
	xor.b32  	%r333, %r333, %r274;
$L__BB0_26:
	and.b32  	%r276, %r203, 1024;
	setp.eq.s32 	%p14, %r276, 0;
	@%p14 bra 	$L__BB0_28;
	ld.global.u32 	%r277, [%rd6+200];
	xor.b32  	%r337, %r337, %r277;
	ld.global.u32 	%r278, [%rd6+204];
	xor.b32  	%r336, %r336, %r278;
	ld.global.u32 	%r279, [%rd6+208];
	xor.b32  	%r335, %r335, %r279;
	ld.global.u32 	%r280, [%rd6+212];
	xor.b32  	%r334, %r334, %r280;
	ld.global.u32 	%r281, [%rd6+216];
	xor.b32  	%r333, %r333, %r281;
$L__BB0_28:
	and.b32  	%r283, %r203, 2048;
	setp.eq.s32 	%p15, %r283, 0;
	@%p15 bra 	$L__BB0_30;
	ld.global.u32 	%r284, [%rd6+220];
	xor.b32  	%r337, %r337, %r284;
	ld.global.u32 	%r285, [%rd6+224];
	xor.b32  	%r336, %r336, %r285;
	ld.global.u32 	%r286, [%rd6+228];
	xor.b32  	%r335, %r335, %r286;
	ld.global.u32 	%r287, [%rd6+232];
	xor.b32  	%r334, %r334, %r287;
	ld.global.u32 	%r288, [%rd6+236];
	xor.b32  	%r333, %r333, %r288;
$L__BB0_30:
	and.b32  	%r290, %r203, 4096;
	setp.eq.s32 	%p16, %r290, 0;
	@%p16 bra 	$L__BB0_32;
	ld.global.u32 	%r291, [%rd6+240];
	xor.b32  	%r337, %r337, %r291;
	ld.global.u32 	%r292, [%rd6+244];
	xor.b32  	%r336, %r336, %r292;
	ld.global.u32 	%r293, [%rd6+248];
	xor.b32  	%r335, %r335, %r293;
	ld.global.u32 	%r294, [%rd6+252];
	xor.b32  	%r334, %r334, %r294;
	ld.global.u32 	%r295, [%rd6+256];
	xor.b32  	%r333, %r333, %r295;
$L__BB0_32:
	and.b32  	%r297, %r203, 8192;
	setp.eq.s32 	%p17, %r297, 0;
	@%p17 bra 	$L__BB0_34;
	ld.global.u32 	%r298, [%rd6+260];
	xor.b32  	%r337, %r337, %r298;
	ld.global.u32 	%r299, [%rd6+264];
	xor.b32  	%r336, %r336, %r299;
	ld.global.u32 	%r300, [%rd6+268];
	xor.b32  	%r335, %r335, %r300;
	ld.global.u32 	%r301, [%rd6+272];
	xor.b32  	%r334, %r334, %r301;
	ld.global.u32 	%r302, [%rd6+276];
	xor.b32  	%r333, %r333, %r302;
$L__BB0_34:
	and.b32  	%r304, %r203, 16384;
	setp.eq.s32 	%p18, %r304, 0;
	@%p18 bra 	$L__BB0_36;
	ld.global.u32 	%r305, [%rd6+280];
	xor.b32  	%r337, %r337, %r305;
	ld.global.u32 	%r306, [%rd6+284];
	xor.b32  	%r336, %r336, %r306;
	ld.global.u32 	%r307, [%rd6+288];
	xor.b32  	%r335, %r335, %r307;
	ld.global.u32 	%r308, [%rd6+292];
	xor.b32  	%r334, %r334, %r308;
	ld.global.u32 	%r309, [%rd6+296];
	xor.b32  	%r333, %r333, %r309;
$L__BB0_36:
	and.b32  	%r311, %r203, 32768;
	setp.eq.s32 	%p19, %r311, 0;
	@%p19 bra 	$L__BB0_38;
	ld.global.u32 	%r312, [%rd6+300];
	xor.b32  	%r337, %r337, %r312;
	ld.global.u32 	%r313, [%rd6+304];
	xor.b32  	%r336, %r336, %r313;
	ld.global.u32 	%r314, [%rd6+308];
	xor.b32  	%r335, %r335, %r314;
	ld.global.u32 	%r315, [%rd6+312];
	xor.b32  	%r334, %r334, %r315;
	ld.global.u32 	%r316, [%rd6+316];
	xor.b32  	%r333, %r333, %r316;
$L__BB0_38:
	add.s32 	%r332, %r332, 16;
	setp.ne.s32 	%p20, %r332, 32;
	@%p20 bra 	$L__BB0_6;
	mad.lo.s32 	%r317, %r326, -31, %r11;
	add.s32 	%r326, %r317, 1;
	setp.ne.s32 	%p21, %r326, 5;
	@%p21 bra 	$L__BB0_5;
	st.global.u32 	[%rd2+4], %r337;
	st.global.u32 	[%rd2+8], %r336;
	st.global.u32 	[%rd2+12], %r335;
	st.global.u32 	[%rd2+16], %r334;
	st.global.u32 	[%rd2+20], %r333;
	add.s32 	%r320, %r320, 1;
	setp.lt.u32 	%p22, %r320, %r2;
	@%p22 bra 	$L__BB0_4;
$L__BB0_41:
	shr.u64 	%rd7, %rd18, 2;
	add.s32 	%r319, %r319, 1;
	setp.gt.u64 	%p23, %rd18, 3;
	mov.u64 	%rd18, %rd7;
	@%p23 bra 	$L__BB0_2;
$L__BB0_42:
	mov.b32 	%r318, 0;
	st.global.v2.u32 	[%rd2+24], {%r318, %r318};
	st.global.u32 	[%rd2+32], %r318;
	mov.b64 	%rd17, 0;
	st.global.u64 	[%rd2+40], %rd17;
	ret;

}
	// .globl	_Z14DrawBuddhabrot17FractalDimensionsPm16IterationControlP17curandStateXORWOW
.visible .entry _Z14DrawBuddhabrot17FractalDimensionsPm16IterationControlP17curandStateXORWOW(
	.param .align 8 .b8 _Z14DrawBuddhabrot17FractalDimensionsPm16IterationControlP17curandStateXORWOW_param_0[56],
	.param .u64 .ptr .align 1 _Z14DrawBuddhabrot17FractalDimensionsPm16IterationControlP17curandStateXORWOW_param_1,
	.param .align 4 .b8 _Z14DrawBuddhabrot17FractalDimensionsPm16IterationControlP17curandStateXORWOW_param_2[12],
	.param .u64 .ptr .align 1 _Z14DrawBuddhabrot17FractalDimensionsPm16IterationControlP17curandStateXORWOW_param_3
)
{
	.reg .pred 	%p<25>;
	.reg .b32 	%r<118>;
	.reg .b64 	%rd<17>;
	.reg .b64 	%fd<47>;

	ld.param.u32 	%r34, [_Z14DrawBuddhabrot17FractalDimensionsPm16IterationControlP17curandStateXORWOW_param_2+8];
	ld.param.u32 	%r33, [_Z14DrawBuddhabrot17FractalDimensionsPm16IterationControlP17curandStateXORWOW_param_2+4];
	ld.param.v2.u32 	{%r1, %r2}, [_Z14DrawBuddhabrot17FractalDimensionsPm16IterationControlP17curandStateXORWOW_param_0];
	ld.param.f64 	%fd1, [_Z14DrawBuddhabrot17FractalDimensionsPm16IterationControlP17curandStateXORWOW_param_0+8];
	ld.param.f64 	%fd2, [_Z14DrawBuddhabrot17FractalDimensionsPm16IterationControlP17curandStateXORWOW_param_0+16];
	ld.param.f64 	%fd3, [_Z14DrawBuddhabrot17FractalDimensionsPm16IterationControlP17curandStateXORWOW_param_0+40];
	ld.param.f64 	%fd4, [_Z14DrawBuddhabrot17FractalDimensionsPm16IterationControlP17curandStateXORWOW_param_0+48];
	ld.param.u32 	%r32, [_Z14DrawBuddhabrot17FractalDimensionsPm16IterationControlP17curandStateXORWOW_param_2];
	ld.param.u64 	%rd4, [_Z14DrawBuddhabrot17FractalDimensionsPm16IterationControlP17curandStateXORWOW_param_1];
	ld.param.u64 	%rd5, [_Z14DrawBuddhabrot17FractalDimensionsPm16IterationControlP17curandStateXORWOW_param_3];
	cvta.to.global.u64 	%rd1, %rd5;
	setp.lt.s32 	%p1, %r32, 1;
	@%p1 bra 	$L__BB1_17;
	mov.u32 	%r35, %tid.x;
	mov.u32 	%r36, %ntid.x;
	mov.u32 	%r37, %ctaid.x;
	mad.lo.s32 	%r38, %r37, %r36, %r35;
	mul.wide.s32 	%rd6, %r38, 48;
	add.s64 	%rd2, %rd1, %rd6;
	setp.lt.s32 	%p2, %r33, 1;
	@%p2 bra 	$L__BB1_14;
	cvta.to.global.u64 	%rd3, %rd4;
	mov.b32 	%r108, 0;
$L__BB1_3:
	ld.global.v2.u32 	{%r64, %r65}, [%rd2];
	shr.u32 	%r66, %r65, 2;
	xor.b32  	%r67, %r66, %r65;
	ld.global.v2.u32 	{%r68, %r69}, [%rd2+8];
	ld.global.v2.u32 	{%r70, %r71}, [%rd2+16];
	shl.b32 	%r72, %r71, 4;
	shl.b32 	%r73, %r67, 1;
	xor.b32  	%r74, %r73, %r72;
	xor.b32  	%r75, %r74, %r67;
	xor.b32  	%r76, %r75, %r71;
	add.s32 	%r77, %r64, %r76;
	add.s32 	%r78, %r77, 362437;
	shr.u32 	%r79, %r68, 2;
	xor.b32  	%r80, %r79, %r68;
	shl.b32 	%r81, %r76, 4;
	shl.b32 	%r82, %r80, 1;
	xor.b32  	%r83, %r82, %r81;
	xor.b32  	%r84, %r83, %r80;
	xor.b32  	%r85, %r84, %r76;
	add.s32 	%r86, %r64, %r85;
	add.s32 	%r87, %r86, 724874;
	cvt.u64.u32 	%rd7, %r78;
	mul.wide.u32 	%rd8, %r87, 2097152;
	xor.b64  	%rd9, %rd8, %rd7;
	cvt.rn.f64.u64 	%fd16, %rd9;
	fma.rn.f64 	%fd17, %fd16, 0d3CA0000000000000, 0d3C90000000000000;
	fma.rn.f64 	%fd5, %fd17, 0d4010000000000000, 0dC000000000000000;
	shr.u32 	%r88, %r69, 2;
	xor.b32  	%r89, %r88, %r69;
	shl.b32 	%r90, %r85, 4;
	shl.b32 	%r91, %r89, 1;
	xor.b32  	%r92, %r91, %r90;
	xor.b32  	%r93, %r92, %r89;
	xor.b32  	%r94, %r93, %r85;
	add.s32 	%r95, %r64, %r94;
	add.s32 	%r96, %r95, 1087311;
	shr.u32 	%r97, %r70, 2;
	xor.b32  	%r98, %r97, %r70;
	st.global.v2.u32 	[%rd2+8], {%r76, %r85};
	shl.b32 	%r99, %r94, 4;
	shl.b32 	%r100, %r98, 1;
	xor.b32  	%r101, %r100, %r99;
	xor.b32  	%r102, %r101, %r98;
	xor.b32  	%r103, %r102, %r94;
	st.global.v2.u32 	[%rd2+16], {%r94, %r103};
	add.s32 	%r104, %r64, 1449748;
	st.global.v2.u32 	[%rd2], {%r104, %r71};
	add.s32 	%r105, %r103, %r104;
	cvt.u64.u32 	%rd10, %r96;
	mul.wide.u32 	%rd11, %r105, 2097152;
	xor.b64  	%rd12, %rd11, %rd10;
	cvt.rn.f64.u64 	%fd18, %rd12;
	fma.rn.f64 	%fd19, %fd18, 0d3CA0000000000000, 0d3C90000000000000;
	fma.rn.f64 	%fd6, %fd19, 0d4010000000000000, 0dC000000000000000;
	mul.f64 	%fd7, %fd6, %fd6;
	add.f64 	%fd20, %fd5, 0dBFD0000000000000;
	fma.rn.f64 	%fd21, %fd20, %fd20, %fd7;
	add.f64 	%fd22, %fd20, %fd21;
	mul.f64 	%fd23, %fd21, %fd22;
	mul.f64 	%fd24, %fd7, 0d3FD0000000000000;
	setp.lt.f64 	%p4, %fd23, %fd24;
	@%p4 bra 	$L__BB1_13;
	add.f64 	%fd25, %fd5, 0d3FF0000000000000;
	fma.rn.f64 	%fd26, %fd25, %fd25, %fd7;
	setp.lt.f64 	%p5, %fd26, 0d3FB0000000000000;
	@%p5 bra 	$L__BB1_13;
	mov.b32 	%r109, 0;
	mov.f64 	%fd43, %fd6;
	mov.f64 	%fd44, %fd5;
$L__BB1_6:
	mul.f64 	%fd27, %fd44, %fd44;
	mul.f64 	%fd28, %fd43, %fd43;
	sub.f64 	%fd29, %fd27, %fd28;
	add.f64 	%fd10, %fd5, %fd29;
	add.f64 	%fd30, %fd44, %fd44;
	fma.rn.f64 	%fd43, %fd30, %fd43, %fd6;
	mul.f64 	%fd31, %fd10, %fd10;
	fma.rn.f64 	%fd32, %fd43, %fd43, %fd31;
	setp.gt.f64 	%p6, %fd32, 0d4010000000000000;
	mov.u32 	%r110, %r109;
	@%p6 bra 	$L__BB1_8;
	add.s32 	%r109, %r109, 1;
	setp.eq.s32 	%p7, %r109, %r33;
	mov.f64 	%fd44, %fd10;
	mov.u32 	%r110, %r33;
	@%p7 bra 	$L__BB1_8;
	bra.uni 	$L__BB1_6;
$L__BB1_8:
	setp.ge.s32 	%p8, %r110, %r33;
	setp.lt.s32 	%p9, %r110, %r34;
	or.pred  	%p10, %p8, %p9;
	mov.f64 	%fd45, %fd5;
	mov.f64 	%fd46, %fd6;
	@%p10 bra 	$L__BB1_13;
$L__BB1_9:
	mov.f64 	%fd12, %fd45;
	mul.f64 	%fd33, %fd12, %fd12;
	mul.f64 	%fd34, %fd46, %fd46;
	sub.f64 	%fd35, %fd33, %fd34;
	add.f64 	%fd45, %fd5, %fd35;
	add.f64 	%fd36, %fd12, %fd12;
	fma.rn.f64 	%fd46, %fd36, %fd46, %fd6;
	setp.lt.f64 	%p11, %fd45, %fd1;
	setp.lt.f64 	%p12, %fd46, %fd2;
	or.pred  	%p13, %p12, %p11;
	@%p13 bra 	$L__BB1_12;
	sub.f64 	%fd37, %fd45, %fd1;
	div.rn.f64 	%fd38, %fd37, %fd3;
	cvt.rzi.s32.f64 	%r15, %fd38;
	sub.f64 	%fd39, %fd46, %fd2;
	div.rn.f64 	%fd40, %fd39, %fd4;
	cvt.rzi.s32.f64 	%r16, %fd40;
	setp.gt.s32 	%p14, %r16, -1;
	setp.lt.s32 	%p15, %r16, %r2;
	and.pred  	%p16, %p14, %p15;
	setp.gt.s32 	%p17, %r15, -1;
	setp.lt.s32 	%p18, %r15, %r1;
	and.pred  	%p19, %p17, %p18;
	and.pred  	%p21, %p16, %p19;
	not.pred 	%p22, %p21;
	@%p22 bra 	$L__BB1_12;
	mad.lo.s32 	%r107, %r16, %r1, %r15;
	mul.wide.s32 	%rd13, %r107, 8;
	add.s64 	%rd14, %rd3, %rd13;
	ld.global.u64 	%rd15, [%rd14];
	add.s64 	%rd16, %rd15, 1;
	st.global.u64 	[%rd14], %rd16;
$L__BB1_12:
	mul.f64 	%fd41, %fd45, %fd45;
	fma.rn.f64 	%fd42, %fd46, %fd46, %fd41;
	setp.leu.f64 	%p23, %fd42, 0d4010000000000000;
	@%p23 bra 	$L__BB1_9;
$L__BB1_13:
	add.s32 	%r108, %r108, 1;
	setp.eq.s32 	%p24, %r108, %r32;
	@%p24 bra 	$L__BB1_17;
	bra.uni 	$L__BB1_3;
$L__BB1_14:
	ld.global.v2.u32 	{%r112, %r117}, [%rd2];
	ld.global.v2.u32 	{%r116, %r115}, [%rd2+8];
	ld.global.v2.u32 	{%r114, %r113}, [%rd2+16];
	neg.s32 	%r111, %r32;
$L__BB1_15:
	mov.u32 	%r21, %r113;
	shr.u32 	%r39, %r117, 2;
	xor.b32  	%r40, %r39, %r117;
	shl.b32 	%r41, %r21, 4;
	shl.b32 	%r42, %r40, 1;
	xor.b32  	%r43, %r42, %r41;
	xor.b32  	%r44, %r43, %r40;
	xor.b32  	%r26, %r44, %r21;
	shr.u32 	%r45, %r116, 2;
	xor.b32  	%r46, %r45, %r116;
	shl.b32 	%r47, %r26, 4;
	shl.b32 	%r48, %r46, 1;
	xor.b32  	%r49, %r48, %r47;
	xor.b32  	%r50, %r49, %r46;
	xor.b32  	%r27, %r50, %r26;
	shr.u32 	%r51, %r115, 2;
	xor.b32  	%r52, %r51, %r115;
	shl.b32 	%r53, %r27, 4;
	shl.b32 	%r54, %r52, 1;
	xor.b32  	%r55, %r54, %r53;
	xor.b32  	%r56, %r55, %r52;
	xor.b32  	%r28, %r56, %r27;
	shr.u32 	%r57, %r114, 2;
	xor.b32  	%r58, %r57, %r114;
	shl.b32 	%r59, %r28, 4;
	shl.b32 	%r60, %r58, 1;
	xor.b32  	%r61, %r60, %r59;
	xor.b32  	%r62, %r61, %r58;
	xor.b32  	%r113, %r62, %r28;
	add.s32 	%r112, %r112, 1449748;
	add.s32 	%r111, %r111, 1;
	setp.ne.s32 	%p3, %r111, 0;
	mov.u32 	%r114, %r28;
	mov.u32 	%r115, %r27;
	mov.u32 	%r116, %r26;
	mov.u32 	%r117, %r21;
	@%p3 bra 	$L__BB1_15;
	st.global.v2.u32 	[%rd2+8], {%r26, %r27};
	st.global.v2.u32 	[%rd2+16], {%r28, %r113};
	st.global.v2.u32 	[%rd2], {%r112, %r21};
$L__BB1_17:
	ret;

}


// ===== COMPILED SASS (sm_100) =====

	.target	sm_100

	.elftype	@"ET_EXEC"


//--------------------- .note.nv.tkinfo           --------------------------
	.section	.note.nv.tkinfo,"",@"SHT_NOTE"
	.sectionflags	@"SHF_NOTE_NV_TKINFO"
	.tkinfo
        /*0018*/ 	.word	0x00000002
        /*0030*/ 	.string	""
        /*0030*/ 	.string	"ptxas"
        /*0030*/ 	.string	"Cuda compilation tools, release 13.0, V13.0.88"
        /*0030*/ 	.string	"Build cuda_13.0.r13.0/compiler.36424714_0"
        /*0030*/ 	.string	"-arch sm_100 -m 64 "



//--------------------- .note.nv.cuinfo           --------------------------
	.section	.note.nv.cuinfo,"",@"SHT_NOTE"
	.sectionflags	@"SHF_NOTE_NV_CUINFO"
        /*0018*/ 	.short	0x0002
        /*001a*/ 	.short	0x0064
        /*001c*/ 	.short	0x0082
	.zero		2


//--------------------- .nv.info                  --------------------------
	.section	.nv.info,"",@"SHT_CUDA_INFO"
	.align	4


	//----- nvinfo : EIATTR_REGCOUNT
	.align		4
        /*0000*/ 	.byte	0x04, 0x2f
        /*0002*/ 	.short	(.L_10 - .L_9)
	.align		4
.L_9:
        /*0004*/ 	.word	index@(_Z13InitializeRNGmP17curandStateXORWOW)
        /*0008*/ 	.word	0x0000001f


	//----- nvinfo : EIATTR_FRAME_SIZE
	.align		4
.L_10:
        /*000c*/ 	.byte	0x04, 0x11
        /*000e*/ 	.short	(.L_12 - .L_11)
	.align		4
.L_11:
        /*0010*/ 	.word	index@(_Z13InitializeRNGmP17curandStateXORWOW)
        /*0014*/ 	.word	0x00000000


	//----- nvinfo : EIATTR_REGCOUNT
	.align		4
.L_12:
        /*0018*/ 	.byte	0x04, 0x2f
        /*001a*/ 	.short	(.L_14 - .L_13)
	.align		4
.L_13:
        /*001c*/ 	.word	index@(_Z14DrawBuddhabrot17FractalDimensionsPm16IterationControlP17curandStateXORWOW)
        /*0020*/ 	.word	0x00000028


	//----- nvinfo : EIATTR_FRAME_SIZE
	.align		4
.L_14:
        /*0024*/ 	.byte	0x04, 0x11
        /*0026*/ 	.short	(.L_16 - .L_15)
	.align		4
.L_15:
        /*0028*/ 	.word	index@($__internal_0_$__cuda_sm20_div_rn_f64_full)
        /*002c*/ 	.word	0x00000000


	//----- nvinfo : EIATTR_FRAME_SIZE
	.align		4
.L_16:
        /*0030*/ 	.byte	0x04, 0x11
        /*0032*/ 	.short	(.L_18 - .L_17)
	.align		4
.L_17:
        /*0034*/ 	.word	index@(_Z14DrawBuddhabrot17FractalDimensionsPm16IterationControlP17curandStateXORWOW)
        /*0038*/ 	.word	0x00000000


	//----- nvinfo : EIATTR_MIN_STACK_SIZE
	.align		4
.L_18:
        /*003c*/ 	.byte	0x04, 0x12
        /*003e*/ 	.short	(.L_20 - .L_19)
	.align		4
.L_19:
        /*0040*/ 	.word	index@(_Z14DrawBuddhabrot17FractalDimensionsPm16IterationControlP17curandStateXORWOW)
        /*0044*/ 	.word	0x00000000


	//----- nvinfo : EIATTR_MIN_STACK_SIZE
	.align		4
.L_20:
        /*0048*/ 	.byte	0x04, 0x12
        /*004a*/ 	.short	(.L_22 - .L_21)
	.align		4
.L_21:
        /*004c*/ 	.word	index@(_Z13InitializeRNGmP17curandStateXORWOW)
        /*0050*/ 	.word	0x00000000
.L_22:


//--------------------- .nv.compat                --------------------------
	.section	.nv.compat,"",@"SHT_CUDA_COMPAT_INFO"
	.align	4
        /*0000*/ 	.byte	0x02, 0x09, 0x00, 0x00, 0x02, 0x02, 0x01, 0x00, 0x02, 0x05, 0x05, 0x00, 0x03, 0x07, 0x01, 0x01
        /*0010*/ 	.byte	0x02, 0x03, 0x00, 0x00, 0x02, 0x06, 0x01, 0x00, 0x04, 0x0b, 0x08, 0x00, 0x01, 0x00, 0x00, 0x00
        /*0020*/ 	.byte	0x00, 0x00, 0x00, 0x00


//--------------------- .nv.info._Z14DrawBuddhabrot17FractalDimensionsPm16IterationControlP17curandStateXORWOW --------------------------
	.section	.nv.info._Z14DrawBuddhabrot17FractalDimensionsPm16IterationControlP17curandStateXORWOW,"",@"SHT_CUDA_INFO"
	.sectionflags	@""
	.align	4


	//----- nvinfo : EIATTR_CUDA_API_VERSION
	.align		4
        /*0000*/ 	.byte	0x04, 0x37
        /*0002*/ 	.short	(.L_24 - .L_23)
.L_23:
        /*0004*/ 	.word	0x00000082


	//----- nvinfo : EIATTR_KPARAM_INFO
	.align		4
.L_24:
        /*0008*/ 	.byte	0x04, 0x17
        /*000a*/ 	.short	(.L_26 - .L_25)
.L_25:
        /*000c*/ 	.word	0x00000000
        /*0010*/ 	.short	0x0003
        /*0012*/ 	.short	0x0050
        /*0014*/ 	.byte	0x00, 0xf5, 0x21, 0x00


	//----- nvinfo : EIATTR_KPARAM_INFO
	.align		4
.L_26:
        /*0018*/ 	.byte	0x04, 0x17
        /*001a*/ 	.short	(.L_28 - .L_27)
.L_27:
        /*001c*/ 	.word	0x00000000
        /*0020*/ 	.short	0x0002
        /*0022*/ 	.short	0x0040
        /*0024*/ 	.byte	0x00, 0xf0, 0x31, 0x00


	//----- nvinfo : EIATTR_KPARAM_INFO
	.align		4
.L_28:
        /*0028*/ 	.byte	0x04, 0x17
        /*002a*/ 	.short	(.L_30 - .L_29)
.L_29:
        /*002c*/ 	.word	0x00000000
        /*0030*/ 	.short	0x0001
        /*0032*/ 	.short	0x0038
        /*0034*/ 	.byte	0x00, 0xf5, 0x21, 0x00


	//----- nvinfo : EIATTR_KPARAM_INFO
	.align		4
.L_30:
        /*0038*/ 	.byte	0x04, 0x17
        /*003a*/ 	.short	(.L_32 - .L_31)
.L_31:
        /*003c*/ 	.word	0x00000000
        /*0040*/ 	.short	0x0000
        /*0042*/ 	.short	0x0000
        /*0044*/ 	.byte	0x00, 0xf0, 0xe1, 0x00


	//----- nvinfo : EIATTR_SPARSE_MMA_MASK
	.align		4
.L_32:
        /*0048*/ 	.byte	0x03, 0x50
        /*004a*/ 	.short	0x0000


	//----- nvinfo : EIATTR_MAXREG_COUNT
	.align		4
        /*004c*/ 	.byte	0x03, 0x1b
        /*004e*/ 	.short	0x00ff


	//----- nvinfo : EIATTR_MERCURY_ISA_VERSION
	.align		4
        /*0050*/ 	.byte	0x03, 0x5f
        /*0052*/ 	.short	0x0101


	//----- nvinfo : EIATTR_VRC_CTA_INIT_COUNT
	.align		4
        /*0054*/ 	.byte	0x02, 0x4a
	.zero		1
	.zero		1


	//----- nvinfo : EIATTR_EXIT_INSTR_OFFSETS
	.align		4
        /*0058*/ 	.byte	0x04, 0x1c
        /*005a*/ 	.short	(.L_34 - .L_33)


	//   ....[0]....
.L_33:
        /*005c*/ 	.word	0x00000030


	//   ....[1]....
        /*0060*/ 	.word	0x00000c80


	//   ....[2]....
        /*0064*/ 	.word	0x00000f30


	//----- nvinfo : EIATTR_CRS_STACK_SIZE
	.align		4
.L_34:
        /*0068*/ 	.byte	0x04, 0x1e
        /*006a*/ 	.short	(.L_36 - .L_35)
.L_35:
        /*006c*/ 	.word	0x00000000


	//----- nvinfo : EIATTR_CBANK_PARAM_SIZE
	.align		4
.L_36:
        /*0070*/ 	.byte	0x03, 0x19
        /*0072*/ 	.short	0x0058


	//----- nvinfo : EIATTR_PARAM_CBANK
	.align		4
        /*0074*/ 	.byte	0x04, 0x0a
        /*0076*/ 	.short	(.L_38 - .L_37)
	.align		4
.L_37:
        /*0078*/ 	.word	index@(.nv.constant0._Z14DrawBuddhabrot17FractalDimensionsPm16IterationControlP17curandStateXORWOW)
        /*007c*/ 	.short	0x0380
        /*007e*/ 	.short	0x0058


	//----- nvinfo : EIATTR_SW_WAR
	.align		4
.L_38:
        /*0080*/ 	.byte	0x04, 0x36
        /*0082*/ 	.short	(.L_40 - .L_39)
.L_39:
        /*0084*/ 	.word	0x00000008
.L_40:


//--------------------- .nv.info._Z13InitializeRNGmP17curandStateXORWOW --------------------------
	.section	.nv.info._Z13InitializeRNGmP17curandStateXORWOW,"",@"SHT_CUDA_INFO"
	.sectionflags	@""
	.align	4


	//----- nvinfo : EIATTR_CUDA_API_VERSION
	.align		4
        /*0000*/ 	.byte	0x04, 0x37
        /*0002*/ 	.short	(.L_42 - .L_41)
.L_41:
        /*0004*/ 	.word	0x00000082


	//----- nvinfo : EIATTR_KPARAM_INFO
	.align		4
.L_42:
        /*0008*/ 	.byte	0x04, 0x17
        /*000a*/ 	.short	(.L_44 - .L_43)
.L_43:
        /*000c*/ 	.word	0x00000000
        /*0010*/ 	.short	0x0001
        /*0012*/ 	.short	0x0008
        /*0014*/ 	.byte	0x00, 0xf5, 0x21, 0x00


	//----- nvinfo : EIATTR_KPARAM_INFO
	.align		4
.L_44:
        /*0018*/ 	.byte	0x04, 0x17
        /*001a*/ 	.short	(.L_46 - .L_45)
.L_45:
        /*001c*/ 	.word	0x00000000
        /*0020*/ 	.short	0x0000
        /*0022*/ 	.short	0x0000
        /*0024*/ 	.byte	0x00, 0xf0, 0x21, 0x00


	//----- nvinfo : EIATTR_SPARSE_MMA_MASK
	.align		4
.L_46:
        /*0028*/ 	.byte	0x03, 0x50
        /*002a*/ 	.short	0x0000


	//----- nvinfo : EIATTR_MAXREG_COUNT
	.align		4
        /*002c*/ 	.byte	0x03, 0x1b
        /*002e*/ 	.short	0x00ff


	//----- nvinfo : EIATTR_MERCURY_ISA_VERSION
	.align		4
        /*0030*/ 	.byte	0x03, 0x5f
        /*0032*/ 	.short	0x0101


	//----- nvinfo : EIATTR_VRC_CTA_INIT_COUNT
	.align		4
        /*0034*/ 	.byte	0x02, 0x4a
	.zero		1
	.zero		1


	//----- nvinfo : EIATTR_EXIT_INSTR_OFFSETS
	.align		4
        /*0038*/ 	.byte	0x04, 0x1c
        /*003a*/ 	.short	(.L_48 - .L_47)


	//   ....[0]....
.L_47:
        /*003c*/ 	.word	0x00000ed0


	//----- nvinfo : EIATTR_CRS_STACK_SIZE
	.align		4
.L_48:
        /*0040*/ 	.byte	0x04, 0x1e
        /*0042*/ 	.short	(.L_50 - .L_49)
.L_49:
        /*0044*/ 	.word	0x00000000


	//----- nvinfo : EIATTR_CBANK_PARAM_SIZE
	.align		4
.L_50:
        /*0048*/ 	.byte	0x03, 0x19
        /*004a*/ 	.short	0x0010


	//----- nvinfo : EIATTR_PARAM_CBANK
	.align		4
        /*004c*/ 	.byte	0x04, 0x0a
        /*004e*/ 	.short	(.L_52 - .L_51)
	.align		4
.L_51:
        /*0050*/ 	.word	index@(.nv.constant0._Z13InitializeRNGmP17curandStateXORWOW)
        /*0054*/ 	.short	0x0380
        /*0056*/ 	.short	0x0010


	//----- nvinfo : EIATTR_SW_WAR
	.align		4
.L_52:
        /*0058*/ 	.byte	0x04, 0x36
        /*005a*/ 	.short	(.L_54 - .L_53)
.L_53:
        /*005c*/ 	.word	0x00000008
.L_54:


//--------------------- .nv.callgraph             --------------------------
	.section	.nv.callgraph,"",@"SHT_CUDA_CALLGRAPH"
	.align	4
	.sectionentsize	8
	.align		4
        /*0000*/ 	.word	0x00000000
	.align		4
        /*0004*/ 	.word	0xffffffff
	.align		4
        /*0008*/ 	.word	0x00000000
	.align		4
        /*000c*/ 	.word	0xfffffffe
	.align		4
        /*0010*/ 	.word	0x00000000
	.align		4
        /*0014*/ 	.word	0xfffffffd
	.align		4
        /*0018*/ 	.word	0x00000000
	.align		4
        /*001c*/ 	.word	0xfffffffc


//--------------------- .nv.constant4             --------------------------
	.section	.nv.constant4,"a",@progbits
	.align	8
	.align		8
.nv.constant4:
        /*0000*/ 	.dword	precalc_xorwow_matrix
	.align		8
        /*0008*/ 	.dword	precalc_xorwow_offset_matrix
	.align		8
        /*0010*/ 	.dword	mrg32k3aM1
	.align		8
        /*0018*/ 	.dword	mrg32k3aM2
	.align		8
        /*0020*/ 	.dword	mrg32k3aM1SubSeq
	.align		8
        /*0028*/ 	.dword	mrg32k3aM2SubSeq
	.align		8
        /*0030*/ 	.dword	mrg32k3aM1Seq
	.align		8
        /*0038*/ 	.dword	mrg32k3aM2Seq


//--------------------- .nv.constant3             --------------------------
	.section	.nv.constant3,"a",@progbits
	.align	8
.nv.constant3:
	.type		__cr_lgamma_table,@object
	.size		__cr_lgamma_table,(.L_8 - __cr_lgamma_table)
__cr_lgamma_table:
        /*0000*/ 	.byte	0x00, 0x00, 0x00, 0x00, 0x00, 0x00, 0x00, 0x00, 0x00, 0x00, 0x00, 0x00, 0x00, 0x00, 0x00, 0x00
        /*0010*/ 	.byte	0xef, 0x39, 0xfa, 0xfe, 0x42, 0x2e, 0xe6, 0x3f, 0x02, 0x20, 0x2a, 0xfa, 0x0b, 0xab, 0xfc, 0x3f
        /*0020*/ 	.byte	0xf9, 0x2c, 0x92, 0x7c, 0xa7, 0x6c, 0x09, 0x40, 0xc9, 0x79, 0x44, 0x3c, 0x64, 0x26, 0x13, 0x40
        /*0030*/ 	.byte	0xca, 0x01, 0xcf, 0x3a, 0x27, 0x51, 0x1a, 0x40, 0x30, 0xcc, 0x2d, 0xf3, 0xe1, 0x0c, 0x21, 0x40
        /*0040*/ 	.byte	0x0d, 0xb7, 0xfc, 0x82, 0x8e, 0x35, 0x25, 0x40
.L_8:


//--------------------- .text._Z14DrawBuddhabrot17FractalDimensionsPm16IterationControlP17curandStateXORWOW --------------------------
	.section	.text._Z14DrawBuddhabrot17FractalDimensionsPm16IterationControlP17curandStateXORWOW,"ax",@progbits
	.align	128
        .global         _Z14DrawBuddhabrot17FractalDimensionsPm16IterationControlP17curandStateXORWOW
        .type           _Z14DrawBuddhabrot17FractalDimensionsPm16IterationControlP17curandStateXORWOW,@function
        .size           _Z14DrawBuddhabrot17FractalDimensionsPm16IterationControlP17curandStateXORWOW,(.L_x_30 - _Z14DrawBuddhabrot17FractalDimensionsPm16IterationControlP17curandStateXORWOW)
        .other          _Z14DrawBuddhabrot17FractalDimensionsPm16IterationControlP17curandStateXORWOW,@"STO_CUDA_ENTRY STV_DEFAULT"
_Z14DrawBuddhabrot17FractalDimensionsPm16IterationControlP17curandStateXORWOW:
.text._Z14DrawBuddhabrot17FractalDimensionsPm16IterationControlP17curandStateXORWOW:
[----:B------:R-:W-:Y:S08]  /*0000*/  LDC R1, c[0x0][0x37c] ;  /* 0x0000df00ff017b82 */ /* 0x000ff00000000800 */
[----:B------:R-:W0:Y:S02]  /*0010*/  LDC R8, c[0x0][0x3c0] ;  /* 0x0000f000ff087b82 */ /* 0x000e240000000800 */
[----:B0-----:R-:W-:-:S13]  /*0020*/  ISETP.GE.AND P0, PT, R8, 0x1, PT ;  /* 0x000000010800780c */ /* 0x001fda0003f06270 */
[----:B------:R-:W-:Y:S05]  /*0030*/  @!P0 EXIT ;  /* 0x000000000000894d */ /* 0x000fea0003800000 */
[----:B------:R-:W0:Y:S01]  /*0040*/  S2R R3, SR_TID.X ;  /* 0x0000000000037919 */ /* 0x000e220000002100 */
[----:B------:R-:W1:Y:S01]  /*0050*/  LDCU UR5, c[0x0][0x3c4] ;  /* 0x00007880ff0577ac */ /* 0x000e620008000800 */
[----:B------:R-:W2:Y:S01]  /*0060*/  LDC.64 R26, c[0x0][0x3d0] ;  /* 0x0000f400ff1a7b82 */ /* 0x000ea20000000a00 */
[----:B------:R-:W0:Y:S01]  /*0070*/  S2R R0, SR_CTAID.X ;  /* 0x0000000000007919 */ /* 0x000e220000002500 */
[----:B------:R-:W0:Y:S01]  /*0080*/  LDCU UR4, c[0x0][0x360] ;  /* 0x00006c00ff0477ac */ /* 0x000e220008000800 */
[----:B------:R-:W3:Y:S01]  /*0090*/  LDCU.64 UR6, c[0x0][0x358] ;  /* 0x00006b00ff0677ac */ /* 0x000ee20008000a00 */
[----:B-1----:R-:W-:Y:S01]  /*00a0*/  UISETP.GE.AND UP0, UPT, UR5, 0x1, UPT ;  /* 0x000000010500788c */ /* 0x002fe2000bf06270 */
[----:B0-----:R-:W-:-:S04]  /*00b0*/  IMAD R3, R0, UR4, R3 ;  /* 0x0000000400037c24 */ /* 0x001fc8000f8e0203 */
[----:B--2---:R-:W-:-:S04]  /*00c0*/  IMAD.WIDE R26, R3, 0x30, R26 ;  /* 0x00000030031a7825 */ /* 0x004fc800078e021a */
[----:B---3--:R-:W-:Y:S05]  /*00d0*/  BRA.U !UP0, `(.L_x_0) ;  /* 0x0000000908f47547 */ /* 0x008fea000b800000 */
[----:B------:R-:W-:-:S05]  /*00e0*/  UMOV UR4, URZ ;  /* 0x000000ff00047c82 */ /* 0x000fca0008000000 */
.L_x_13:
[----:B0-2---:R-:W2:Y:S04]  /*00f0*/  LDG.E.64 R8, desc[UR6][R26.64] ;  /* 0x000000061a087981 */ /* 0x005ea8000c1e1b00 */
[----:B---3--:R-:W3:Y:S04]  /*0100*/  LDG.E.64 R6, desc[UR6][R26.64+0x10] ;  /* 0x000010061a067981 */ /* 0x008ee8000c1e1b00 */
[----:B----4-:R-:W4:Y:S01]  /*0110*/  LDG.E.64 R2, desc[UR6][R26.64+0x8] ;  /* 0x000008061a027981 */ /* 0x010f22000c1e1b00 */
[----:B------:R-:W-:Y:S01]  /*0120*/  IMAD.MOV.U32 R22, RZ, RZ, 0x0 ;  /* 0x00000000ff167424 */ /* 0x000fe200078e00ff */
[----:B------:R-:W0:Y:S01]  /*0130*/  LDCU UR14, c[0x0][0x3c4] ;  /* 0x00007880ff0e77ac */ /* 0x000e220008000800 */
[----:B------:R-:W-:Y:S01]  /*0140*/  IMAD.MOV.U32 R23, RZ, RZ, 0x40100000 ;  /* 0x40100000ff177424 */ /* 0x000fe200078e00ff */
[----:B------:R-:W-:Y:S01]  /*0150*/  BSSY.RECONVERGENT B0, `(.L_x_1) ;  /* 0x00000af000007945 */ /* 0x000fe20003800200 */
[----:B------:R-:W1:Y:S01]  /*0160*/  LDCU.64 UR8, c[0x0][0x390] ;  /* 0x00007200ff0877ac */ /* 0x000e620008000a00 */
[----:B------:R-:W0:Y:S01]  /*0170*/  LDCU UR10, c[0x0][0x3ac] ;  /* 0x00007580ff0a77ac */ /* 0x000e220008000800 */
[----:B------:R-:W0:Y:S01]  /*0180*/  LDCU UR11, c[0x0][0x3b4] ;  /* 0x00007680ff0b77ac */ /* 0x000e220008000800 */
[----:B--2---:R-:W-:-:S04]  /*0190*/  SHF.R.U32.HI R0, RZ, 0x2, R9 ;  /* 0x00000002ff007819 */ /* 0x004fc80000011609 */
[----:B------:R-:W-:Y:S01]  /*01a0*/  LOP3.LUT R0, R0, R9, RZ, 0x3c, !PT ;  /* 0x0000000900007212 */ /* 0x000fe200078e3cff */
[----:B---3--:R-:W-:Y:S01]  /*01b0*/  IMAD.SHL.U32 R5, R7, 0x10, RZ ;  /* 0x0000001007057824 */ /* 0x008fe200078e00ff */
[----:B----4-:R-:W-:-:S03]  /*01c0*/  SHF.R.U32.HI R9, RZ, 0x2, R2 ;  /* 0x00000002ff097819 */ /* 0x010fc60000011602 */
[C---:B------:R-:W-:Y:S01]  /*01d0*/  IMAD.SHL.U32 R4, R0.reuse, 0x2, RZ ;  /* 0x0000000200047824 */ /* 0x040fe200078e00ff */
[----:B------:R-:W-:Y:S02]  /*01e0*/  SHF.R.U32.HI R10, RZ, 0x2, R3 ;  /* 0x00000002ff0a7819 */ /* 0x000fe40000011603 */
[----:B------:R-:W-:Y:S02]  /*01f0*/  LOP3.LUT R9, R9, R2, RZ, 0x3c, !PT ;  /* 0x0000000209097212 */ /* 0x000fe400078e3cff */
[----:B------:R-:W-:Y:S02]  /*0200*/  LOP3.LUT R4, R0, R4, R5, 0x96, !PT ;  /* 0x0000000400047212 */ /* 0x000fe400078e9605 */
[----:B------:R-:W-:Y:S01]  /*0210*/  LOP3.LUT R10, R10, R3, RZ, 0x3c, !PT ;  /* 0x000000030a0a7212 */ /* 0x000fe200078e3cff */
[----:B------:R-:W-:Y:S01]  /*0220*/  IMAD.SHL.U32 R2, R9, 0x2, RZ ;  /* 0x0000000209027824 */ /* 0x000fe200078e00ff */
[----:B------:R-:W-:-:S04]  /*0230*/  LOP3.LUT R4, R4, R7, RZ, 0x3c, !PT ;  /* 0x0000000704047212 */ /* 0x000fc800078e3cff */
[----:B------:R-:W-:Y:S01]  /*0240*/  IADD3 R15, PT, PT, R8, 0x587c5, R4 ;  /* 0x000587c5080f7810 */ /* 0x000fe20007ffe004 */
[----:B------:R-:W-:-:S05]  /*0250*/  IMAD.SHL.U32 R0, R4, 0x10, RZ ;  /* 0x0000001004007824 */ /* 0x000fca00078e00ff */
[----:B------:R-:W-:Y:S01]  /*0260*/  LOP3.LUT R5, R9, R2, R0, 0x96, !PT ;  /* 0x0000000209057212 */ /* 0x000fe200078e9600 */
[----:B------:R-:W-:Y:S01]  /*0270*/  IMAD.SHL.U32 R0, R10, 0x2, RZ ;  /* 0x000000020a007824 */ /* 0x000fe200078e00ff */
[----:B------:R-:W-:Y:S02]  /*0280*/  SHF.R.U32.HI R9, RZ, 0x2, R6 ;  /* 0x00000002ff097819 */ /* 0x000fe40000011606 */
[----:B------:R-:W-:Y:S02]  /*0290*/  LOP3.LUT R5, R5, R4, RZ, 0x3c, !PT ;  /* 0x0000000405057212 */ /* 0x000fe400078e3cff */
[----:B------:R-:W-:Y:S01]  /*02a0*/  LOP3.LUT R9, R9, R6, RZ, 0x3c, !PT ;  /* 0x0000000609097212 */ /* 0x000fe200078e3cff */
[----:B------:R-:W-:Y:S02]  /*02b0*/  VIADD R6, R8, 0x161f14 ;  /* 0x00161f1408067836 */ /* 0x000fe40000000000 */
[----:B------:R-:W-:Y:S01]  /*02c0*/  IMAD.SHL.U32 R3, R5, 0x10, RZ ;  /* 0x0000001005037824 */ /* 0x000fe200078e00ff */
[----:B------:R2:W-:Y:S04]  /*02d0*/  STG.E.64 desc[UR6][R26.64+0x8], R4 ;  /* 0x000008041a007986 */ /* 0x0005e8000c101b06 */
[----:B------:R-:W-:Y:S01]  /*02e0*/  LOP3.LUT R0, R10, R0, R3, 0x96, !PT ;  /* 0x000000000a007212 */ /* 0x000fe200078e9603 */
[----:B------:R-:W-:Y:S01]  /*02f0*/  IMAD.SHL.U32 R3, R9, 0x2, RZ ;  /* 0x0000000209037824 */ /* 0x000fe200078e00ff */
[----:B------:R-:W-:Y:S01]  /*0300*/  IADD3 R10, PT, PT, R8, 0xb0f8a, R5 ;  /* 0x000b0f8a080a7810 */ /* 0x000fe20007ffe005 */
[----:B------:R2:W-:Y:S01]  /*0310*/  STG.E.64 desc[UR6][R26.64], R6 ;  /* 0x000000061a007986 */ /* 0x0005e2000c101b06 */
[----:B------:R-:W-:-:S03]  /*0320*/  LOP3.LUT R2, R0, R5, RZ, 0x3c, !PT ;  /* 0x0000000500027212 */ /* 0x000fc600078e3cff */
[----:B------:R-:W-:Y:S01]  /*0330*/  IMAD.WIDE.U32 R10, R10, 0x200000, RZ ;  /* 0x002000000a0a7825 */ /* 0x000fe200078e00ff */
[----:B------:R-:W-:-:S03]  /*0340*/  IADD3 R17, PT, PT, R8, 0x10974f, R2 ;  /* 0x0010974f08117810 */ /* 0x000fc60007ffe002 */
[----:B------:R-:W-:Y:S01]  /*0350*/  IMAD.SHL.U32 R0, R2, 0x10, RZ ;  /* 0x0000001002007824 */ /* 0x000fe200078e00ff */
[----:B------:R-:W-:Y:S01]  /*0360*/  LOP3.LUT R14, R10, R15, RZ, 0x3c, !PT ;  /* 0x0000000f0a0e7212 */ /* 0x000fe200078e3cff */
[----:B------:R-:W-:-:S03]  /*0370*/  IMAD.MOV.U32 R15, RZ, RZ, R11 ;  /* 0x000000ffff0f7224 */ /* 0x000fc600078e000b */
[----:B------:R-:W-:Y:S02]  /*0380*/  LOP3.LUT R3, R9, R3, R0, 0x96, !PT ;  /* 0x0000000309037212 */ /* 0x000fe400078e9600 */
[----:B------:R-:W3:Y:S02]  /*0390*/  I2F.F64.U64 R8, R14 ;  /* 0x0000000e00087312 */ /* 0x000ee40000301800 */
[----:B------:R-:W-:-:S05]  /*03a0*/  LOP3.LUT R3, R3, R2, RZ, 0x3c, !PT ;  /* 0x0000000203037212 */ /* 0x000fca00078e3cff */
[----:B------:R-:W-:Y:S01]  /*03b0*/  IMAD.IADD R12, R3, 0x1, R6 ;  /* 0x00000001030c7824 */ /* 0x000fe200078e0206 */
[----:B------:R2:W-:Y:S03]  /*03c0*/  STG.E.64 desc[UR6][R26.64+0x10], R2 ;  /* 0x000010021a007986 */ /* 0x0005e6000c101b06 */
[----:B------:R-:W-:-:S03]  /*03d0*/  IMAD.WIDE.U32 R12, R12, 0x200000, RZ ;  /* 0x002000000c0c7825 */ /* 0x000fc600078e00ff */
[----:B------:R-:W-:Y:S01]  /*03e0*/  LOP3.LUT R16, R12, R17, RZ, 0x3c, !PT ;  /* 0x000000110c107212 */ /* 0x000fe200078e3cff */
[----:B------:R-:W-:Y:S02]  /*03f0*/  IMAD.MOV.U32 R17, RZ, RZ, R13 ;  /* 0x000000ffff117224 */ /* 0x000fe400078e000d */
[----:B------:R-:W-:Y:S02]  /*0400*/  IMAD.MOV.U32 R12, RZ, RZ, 0x0 ;  /* 0x00000000ff0c7424 */ /* 0x000fe400078e00ff */
[----:B------:R-:W4:Y:S01]  /*0410*/  I2F.F64.U64 R10, R16 ;  /* 0x00000010000a7312 */ /* 0x000f220000301800 */
[----:B------:R-:W-:-:S06]  /*0420*/  IMAD.MOV.U32 R13, RZ, RZ, 0x3ca00000 ;  /* 0x3ca00000ff0d7424 */ /* 0x000fcc00078e00ff */
[-C--:B---3--:R-:W-:Y:S02]  /*0430*/  DFMA R8, R8, R12.reuse, 5.5511151231257827021e-17 ;  /* 0x3c9000000808742b */ /* 0x088fe4000000000c */
[----:B----4-:R-:W-:-:S06]  /*0440*/  DFMA R10, R10, R12, 5.5511151231257827021e-17 ;  /* 0x3c9000000a0a742b */ /* 0x010fcc000000000c */
[-C--:B------:R-:W-:Y:S02]  /*0450*/  DFMA R24, R8, R22.reuse, -2 ;  /* 0xc00000000818742b */ /* 0x080fe40000000016 */
[----:B------:R-:W-:-:S06]  /*0460*/  DFMA R22, R10, R22, -2 ;  /* 0xc00000000a16742b */ /* 0x000fcc0000000016 */
[C---:B------:R-:W-:Y:S02]  /*0470*/  DADD R10, R24.reuse, -0.25 ;  /* 0xbfd00000180a7429 */ /* 0x040fe40000000000 */
[----:B------:R-:W-:Y:S02]  /*0480*/  DADD R14, R24, 1 ;  /* 0x3ff00000180e7429 */ /* 0x000fe40000000000 */
[----:B------:R-:W-:-:S08]  /*0490*/  DMUL R8, R22, R22 ;  /* 0x0000001616087228 */ /* 0x000fd00000000000 */
[--C-:B------:R-:W-:Y:S02]  /*04a0*/  DFMA R12, R10, R10, R8.reuse ;  /* 0x0000000a0a0c722b */ /* 0x100fe40000000008 */
[----:B------:R-:W-:Y:S02]  /*04b0*/  DFMA R14, R14, R14, R8 ;  /* 0x0000000e0e0e722b */ /* 0x000fe40000000008 */
[----:B------:R-:W-:-:S04]  /*04c0*/  DMUL R8, R8, 0.25 ;  /* 0x3fd0000008087828 */ /* 0x000fc80000000000 */
[----:B------:R-:W-:Y:S02]  /*04d0*/  DADD R10, R10, R12 ;  /* 0x000000000a0a7229 */ /* 0x000fe4000000000c */
[----:B------:R-:W-:-:S06]  /*04e0*/  DSETP.GEU.AND P0, PT, R14, 0.0625, PT ;  /* 0x3fb000000e00742a */ /* 0x000fcc0003f0e000 */
[----:B------:R-:W-:-:S08]  /*04f0*/  DMUL R10, R12, R10 ;  /* 0x0000000a0c0a7228 */ /* 0x000fd00000000000 */
[----:B------:R-:W-:-:S14]  /*0500*/  DSETP.LT.OR P0, PT, R10, R8, !P0 ;  /* 0x000000080a00722a */ /* 0x000fdc0004701400 */
[----:B012---:R-:W-:Y:S05]  /*0510*/  @P0 BRA `(.L_x_2) ;  /* 0x0000000400c80947 */ /* 0x007fea0003800000 */
[----:B------:R-:W0:Y:S01]  /*0520*/  LDC R8, c[0x0][0x3c4] ;  /* 0x0000f100ff087b82 */ /* 0x000e220000000800 */
[----:B------:R-:W-:Y:S01]  /*0530*/  BSSY.RECONVERGENT B1, `(.L_x_3) ;  /* 0x0000015000017945 */ /* 0x000fe20003800200 */
[----:B------:R-:W-:Y:S02]  /*0540*/  IMAD.MOV.U32 R0, RZ, RZ, RZ ;  /* 0x000000ffff007224 */ /* 0x000fe400078e00ff */
[----:B------:R-:W-:Y:S02]  /*0550*/  IMAD.MOV.U32 R2, RZ, RZ, R22 ;  /* 0x000000ffff027224 */ /* 0x000fe400078e0016 */
[----:B------:R-:W-:Y:S02]  /*0560*/  IMAD.MOV.U32 R3, RZ, RZ, R23 ;  /* 0x000000ffff037224 */ /* 0x000fe400078e0017 */
[----:B------:R-:W-:Y:S02]  /*0570*/  IMAD.MOV.U32 R4, RZ, RZ, R24 ;  /* 0x000000ffff047224 */ /* 0x000fe400078e0018 */
[----:B------:R-:W-:-:S07]  /*0580*/  IMAD.MOV.U32 R5, RZ, RZ, R25 ;  /* 0x000000ffff057224 */ /* 0x000fce00078e0019 */
.L_x_5:
[----:B------:R-:W-:-:S08]  /*0590*/  DMUL R6, R2, R2 ;  /* 0x0000000202067228 */ /* 0x000fd00000000000 */
[C---:B------:R-:W-:Y:S02]  /*05a0*/  DFMA R6, R4.reuse, R4, -R6 ;  /* 0x000000040406722b */ /* 0x040fe40000000806 */
[----:B------:R-:W-:-:S06]  /*05b0*/  DADD R4, R4, R4 ;  /* 0x0000000004047229 */ /* 0x000fcc0000000004 */
[----:B------:R-:W-:Y:S02]  /*05c0*/  DADD R6, R24, R6 ;  /* 0x0000000018067229 */ /* 0x000fe40000000006 */
[----:B------:R-:W-:-:S06]  /*05d0*/  DFMA R2, R4, R2, R22 ;  /* 0x000000020402722b */ /* 0x000fcc0000000016 */
[----:B------:R-:W-:-:S08]  /*05e0*/  DMUL R4, R6, R6 ;  /* 0x0000000606047228 */ /* 0x000fd00000000000 */
[----:B------:R-:W-:-:S08]  /*05f0*/  DFMA R4, R2, R2, R4 ;  /* 0x000000020204722b */ /* 0x000fd00000000004 */
[----:B------:R-:W-:-:S14]  /*0600*/  DSETP.GT.AND P0, PT, R4, 4, PT ;  /* 0x401000000400742a */ /* 0x000fdc0003f04000 */
[----:B------:R-:W-:Y:S05]  /*0610*/  @P0 BRA `(.L_x_4) ;  /* 0x0000000000180947 */ /* 0x000fea0003800000 */
[----:B------:R-:W-:Y:S02]  /*0620*/  VIADD R0, R0, 0x1 ;  /* 0x0000000100007836 */ /* 0x000fe40000000000 */
[----:B------:R-:W-:Y:S02]  /*0630*/  IMAD.MOV.U32 R4, RZ, RZ, R6 ;  /* 0x000000ffff047224 */ /* 0x000fe400078e0006 */
[----:B------:R-:W-:Y:S01]  /*0640*/  IMAD.MOV.U32 R5, RZ, RZ, R7 ;  /* 0x000000ffff057224 */ /* 0x000fe200078e0007 */
[----:B------:R-:W-:-:S13]  /*0650*/  ISETP.NE.AND P0, PT, R0, UR14, PT ;  /* 0x0000000e00007c0c */ /* 0x000fda000bf05270 */
[----:B------:R-:W-:Y:S05]  /*0660*/  @P0 BRA `(.L_x_5) ;  /* 0xfffffffc00c80947 */ /* 0x000fea000383ffff */
[----:B0-----:R-:W-:-:S07]  /*0670*/  IMAD.MOV.U32 R0, RZ, RZ, R8 ;  /* 0x000000ffff007224 */ /* 0x001fce00078e0008 */
.L_x_4:
[----:B------:R-:W-:Y:S05]  /*0680*/  BSYNC.RECONVERGENT B1 ;  /* 0x0000000000017941 */ /* 0x000fea0003800200 */
.L_x_3:
[----:B------:R-:W1:Y:S01]  /*0690*/  LDCU UR5, c[0x0][0x3c8] ;  /* 0x00007900ff0577ac */ /* 0x000e620008000800 */
[----:B------:R-:W2:Y:S01]  /*06a0*/  LDCU UR12, c[0x0][0x3c4] ;  /* 0x00007880ff0c77ac */ /* 0x000ea20008000800 */
[----:B-1----:R-:W-:-:S04]  /*06b0*/  ISETP.GE.AND P0, PT, R0, UR5, PT ;  /* 0x0000000500007c0c */ /* 0x002fc8000bf06270 */
[----:B--2---:R-:W-:-:S13]  /*06c0*/  ISETP.GE.OR P0, PT, R0, UR12, !P0 ;  /* 0x0000000c00007c0c */ /* 0x004fda000c706670 */
[----:B------:R-:W-:Y:S05]  /*06d0*/  @P0 BRA `(.L_x_2) ;  /* 0x0000000400580947 */ /* 0x000fea0003800000 */
[----:B------:R-:W1:Y:S01]  /*06e0*/  LDC.64 R20, c[0x0][0x388] ;  /* 0x0000e200ff147b82 */ /* 0x000e620000000a00 */
[----:B------:R-:W-:Y:S02]  /*06f0*/  IMAD.MOV.U32 R12, RZ, RZ, R24 ;  /* 0x000000ffff0c7224 */ /* 0x000fe400078e0018 */
[----:B------:R-:W-:Y:S02]  /*0700*/  IMAD.MOV.U32 R13, RZ, RZ, R25 ;  /* 0x000000ffff0d7224 */ /* 0x000fe400078e0019 */
[----:B------:R-:W-:Y:S02]  /*0710*/  IMAD.MOV.U32 R10, RZ, RZ, R22 ;  /* 0x000000ffff0a7224 */ /* 0x000fe400078e0016 */
[----:B------:R-:W-:Y:S01]  /*0720*/  IMAD.MOV.U32 R11, RZ, RZ, R23 ;  /* 0x000000ffff0b7224 */ /* 0x000fe200078e0017 */
[----:B------:R-:W2:Y:S08]  /*0730*/  LDC.64 R18, c[0x0][0x3a8] ;  /* 0x0000ea00ff127b82 */ /* 0x000eb00000000a00 */
[----:B------:R-:W3:Y:S08]  /*0740*/  LDC.64 R16, c[0x0][0x3b0] ;  /* 0x0000ec00ff107b82 */ /* 0x000ef00000000a00 */
[----:B------:R-:W4:Y:S02]  /*0750*/  LDC.64 R14, c[0x0][0x3b8] ;  /* 0x0000ee00ff0e7b82 */ /* 0x000f240000000a00 */
.L_x_12:
[----:B------:R-:W-:Y:S01]  /*0760*/  DMUL R2, R10, R10 ;  /* 0x0000000a0a027228 */ /* 0x000fe20000000000 */
[----:B------:R-:W-:Y:S01]  /*0770*/  BSSY.RECONVERGENT B1, `(.L_x_6) ;  /* 0x0000048000017945 */ /* 0x000fe20003800200 */
[----:B------:R-:W-:-:S06]  /*0780*/  DADD R4, R12, R12 ;  /* 0x000000000c047229 */ /* 0x000fcc000000000c */
[----:B------:R-:W-:Y:S02]  /*0790*/  DFMA R2, R12, R12, -R2 ;  /* 0x0000000c0c02722b */ /* 0x000fe40000000802 */
[----:B------:R-:W-:-:S06]  /*07a0*/  DFMA R10, R4, R10, R22 ;  /* 0x0000000a040a722b */ /* 0x000fcc0000000016 */
[----:B------:R-:W-:-:S08]  /*07b0*/  DADD R12, R24, R2 ;  /* 0x00000000180c7229 */ /* 0x000fd00000000002 */
[----:B-1----:R-:W-:-:S06]  /*07c0*/  DSETP.GEU.AND P0, PT, R12, R20, PT ;  /* 0x000000140c00722a */ /* 0x002fcc0003f0e000 */
[----:B------:R-:W-:-:S14]  /*07d0*/  DSETP.LT.OR P0, PT, R10, UR8, !P0 ;  /* 0x000000080a007e2a */ /* 0x000fdc000c701400 */
[----:B------:R-:W-:Y:S05]  /*07e0*/  @P0 BRA `(.L_x_7) ;  /* 0x0000000400000947 */ /* 0x000fea0003800000 */
[----:B------:R-:W2:Y:S01]  /*07f0*/  MUFU.RCP64H R3, UR10 ;  /* 0x0000000a00037d08 */ /* 0x000ea20008001800 */
[----:B------:R-:W-:Y:S01]  /*0800*/  IMAD.MOV.U32 R2, RZ, RZ, 0x1 ;  /* 0x00000001ff027424 */ /* 0x000fe200078e00ff */
[----:B0-----:R-:W-:Y:S01]  /*0810*/  DADD R8, R12, -R20 ;  /* 0x000000000c087229 */ /* 0x001fe20000000814 */
[----:B------:R-:W-:Y:S09]  /*0820*/  BSSY.RECONVERGENT B2, `(.L_x_8) ;  /* 0x0000013000027945 */ /* 0x000ff20003800200 */
[----:B------:R-:W-:Y:S01]  /*0830*/  FSETP.GEU.AND P1, PT, |R9|, 6.5827683646048100446e-37, PT ;  /* 0x036000000900780b */ /* 0x000fe20003f2e200 */
[----:B--2---:R-:W-:-:S08]  /*0840*/  DFMA R4, R2, -R18, 1 ;  /* 0x3ff000000204742b */ /* 0x004fd00000000812 */
[----:B------:R-:W-:-:S08]  /*0850*/  DFMA R4, R4, R4, R4 ;  /* 0x000000040404722b */ /* 0x000fd00000000004 */
[----:B------:R-:W-:-:S08]  /*0860*/  DFMA R4, R2, R4, R2 ;  /* 0x000000040204722b */ /* 0x000fd00000000002 */
[----:B------:R-:W-:-:S08]  /*0870*/  DFMA R2, R4, -R18, 1 ;  /* 0x3ff000000402742b */ /* 0x000fd00000000812 */
[----:B------:R-:W-:-:S08]  /*0880*/  DFMA R2, R4, R2, R4 ;  /* 0x000000020402722b */ /* 0x000fd00000000004 */
[----:B------:R-:W-:-:S08]  /*0890*/  DMUL R4, R8, R2 ;  /* 0x0000000208047228 */ /* 0x000fd00000000000 */
[----:B------:R-:W-:-:S08]  /*08a0*/  DFMA R6, R4, -R18, R8 ;  /* 0x800000120406722b */ /* 0x000fd00000000008 */
[----:B------:R-:W-:-:S10]  /*08b0*/  DFMA R2, R2, R6, R4 ;  /* 0x000000060202722b */ /* 0x000fd40000000004 */
[----:B------:R-:W-:-:S05]  /*08c0*/  FFMA R0, RZ, UR10, R3 ;  /* 0x0000000aff007c23 */ /* 0x000fca0008000003 */
[----:B------:R-:W-:-:S13]  /*08d0*/  FSETP.GT.AND P0, PT, |R0|, 1.469367938527859385e-39, PT ;  /* 0x001000000000780b */ /* 0x000fda0003f04200 */
[----:B------:R-:W-:Y:S05]  /*08e0*/  @P0 BRA P1, `(.L_x_9) ;  /* 0x0000000000180947 */ /* 0x000fea0000800000 */
[----:B------:R-:W0:Y:S01]  /*08f0*/  LDCU.64 UR12, c[0x0][0x3a8] ;  /* 0x00007500ff0c77ac */ /* 0x000e220008000a00 */
[----:B------:R-:W-:Y:S01]  /*0900*/  MOV R0, 0x940 ;  /* 0x0000094000007802 */ /* 0x000fe20000000f00 */
[----:B0-----:R-:W-:Y:S02]  /*0910*/  IMAD.U32 R4, RZ, RZ, UR12 ;  /* 0x0000000cff047e24 */ /* 0x001fe4000f8e00ff */
[----:B------:R-:W-:-:S07]  /*0920*/  IMAD.U32 R5, RZ, RZ, UR13 ;  /* 0x0000000dff057e24 */ /* 0x000fce000f8e00ff */
[----:B---34-:R-:W-:Y:S05]  /*0930*/  CALL.REL.NOINC `($__internal_0_$__cuda_sm20_div_rn_f64_full) ;  /* 0x0000000400807944 */ /* 0x018fea0003c00000 */
[----:B------:R-:W-:-:S07]  /*0940*/  IMAD.MOV.U32 R3, RZ, RZ, R31 ;  /* 0x000000ffff037224 */ /* 0x000fce00078e001f */
.L_x_9:
[----:B------:R-:W-:Y:S05]  /*0950*/  BSYNC.RECONVERGENT B2 ;  /* 0x0000000000027941 */ /* 0x000fea0003800200 */
.L_x_8:
[----:B------:R-:W3:Y:S01]  /*0960*/  MUFU.RCP64H R5, UR11 ;  /* 0x0000000b00057d08 */ /* 0x000ee20008001800 */
[----:B------:R-:W-:Y:S01]  /*0970*/  IMAD.MOV.U32 R4, RZ, RZ, 0x1 ;  /* 0x00000001ff047424 */ /* 0x000fe200078e00ff */
[----:B------:R-:W-:Y:S06]  /*0980*/  BSSY.RECONVERGENT B2, `(.L_x_10) ;  /* 0x0000018000027945 */ /* 0x000fec0003800200 */
[----:B------:R0:W1:Y:S01]  /*0990*/  F2I.F64.TRUNC R3, R2 ;  /* 0x0000000200037311 */ /* 0x000062000030d100 */
[----:B---3--:R-:W-:-:S08]  /*09a0*/  DFMA R6, R4, -R16, 1 ;  /* 0x3ff000000406742b */ /* 0x008fd00000000810 */
[----:B------:R-:W-:-:S08]  /*09b0*/  DFMA R6, R6, R6, R6 ;  /* 0x000000060606722b */ /* 0x000fd00000000006 */
[----:B------:R-:W-:Y:S02]  /*09c0*/  DFMA R4, R4, R6, R4 ;  /* 0x000000060404722b */ /* 0x000fe40000000004 */
[----:B------:R-:W-:-:S06]  /*09d0*/  DADD R6, R10, -UR8 ;  /* 0x800000080a067e29 */ /* 0x000fcc0008000000 */
[----:B------:R-:W-:-:S04]  /*09e0*/  DFMA R8, R4, -R16, 1 ;  /* 0x3ff000000408742b */ /* 0x000fc80000000810 */
[----:B------:R-:W-:-:S04]  /*09f0*/  FSETP.GEU.AND P1, PT, |R7|, 6.5827683646048100446e-37, PT ;  /* 0x036000000700780b */ /* 0x000fc80003f2e200 */
[----:B------:R-:W-:-:S08]  /*0a00*/  DFMA R4, R4, R8, R4 ;  /* 0x000000080404722b */ /* 0x000fd00000000004 */
[----:B------:R-:W-:-:S08]  /*0a10*/  DMUL R8, R6, R4 ;  /* 0x0000000406087228 */ /* 0x000fd00000000000 */
[----:B------:R-:W-:-:S08]  /*0a20*/  DFMA R28, R8, -R16, R6 ;  /* 0x80000010081c722b */ /* 0x000fd00000000006 */
[----:B------:R-:W-:-:S10]  /*0a30*/  DFMA R4, R4, R28, R8 ;  /* 0x0000001c0404722b */ /* 0x000fd40000000008 */
[----:B------:R-:W-:-:S05]  /*0a40*/  FFMA R0, RZ, UR11, R5 ;  /* 0x0000000bff007c23 */ /* 0x000fca0008000005 */
[----:B------:R-:W-:-:S13]  /*0a50*/  FSETP.GT.AND P0, PT, |R0|, 1.469367938527859385e-39, PT ;  /* 0x001000000000780b */ /* 0x000fda0003f04200 */
[----:B01----:R-:W-:Y:S05]  /*0a60*/  @P0 BRA P1, `(.L_x_11) ;  /* 0x0000000000240947 */ /* 0x003fea0000800000 */
[----:B------:R-:W0:Y:S01]  /*0a70*/  LDCU.64 UR12, c[0x0][0x3b0] ;  /* 0x00007600ff0c77ac */ /* 0x000e220008000a00 */
[----:B------:R-:W-:Y:S01]  /*0a80*/  IMAD.MOV.U32 R8, RZ, RZ, R6 ;  /* 0x000000ffff087224 */ /* 0x000fe200078e0006 */
[----:B------:R-:W-:Y:S01]  /*0a90*/  MOV R0, 0xae0 ;  /* 0x00000ae000007802 */ /* 0x000fe20000000f00 */
[----:B------:R-:W-:Y:S02]  /*0aa0*/  IMAD.MOV.U32 R9, RZ, RZ, R7 ;  /* 0x000000ffff097224 */ /* 0x000fe400078e0007 */
[----:B0-----:R-:W-:Y:S02]  /*0ab0*/  IMAD.U32 R4, RZ, RZ, UR12 ;  /* 0x0000000cff047e24 */ /* 0x001fe4000f8e00ff */
[----:B------:R-:W-:-:S07]  /*0ac0*/  IMAD.U32 R5, RZ, RZ, UR13 ;  /* 0x0000000dff057e24 */ /* 0x000fce000f8e00ff */
[----:B----4-:R-:W-:Y:S05]  /*0ad0*/  CALL.REL.NOINC `($__internal_0_$__cuda_sm20_div_rn_f64_full) ;  /* 0x0000000400187944 */ /* 0x010fea0003c00000 */
[----:B------:R-:W-:Y:S02]  /*0ae0*/  IMAD.MOV.U32 R4, RZ, RZ, R2 ;  /* 0x000000ffff047224 */ /* 0x000fe400078e0002 */
[----:B------:R-:W-:-:S07]  /*0af0*/  IMAD.MOV.U32 R5, RZ, RZ, R31 ;  /* 0x000000ffff057224 */ /* 0x000fce00078e001f */
.L_x_11:
[----:B------:R-:W-:Y:S05]  /*0b00*/  BSYNC.RECONVERGENT B2 ;  /* 0x0000000000027941 */ /* 0x000fea0003800200 */
.L_x_10:
[----:B------:R-:W0:Y:S01]  /*0b10*/  LDC.64 R6, c[0x0][0x380] ;  /* 0x0000e000ff067b82 */ /* 0x000e220000000a00 */
[----:B------:R-:W0:Y:S02]  /*0b20*/  F2I.F64.TRUNC R4, R4 ;  /* 0x0000000400047311 */ /* 0x000e24000030d100 */
[C---:B0-----:R-:W-:Y:S02]  /*0b30*/  ISETP.GE.AND P0, PT, R4.reuse, R7, PT ;  /* 0x000000070400720c */ /* 0x041fe40003f06270 */
[C---:B------:R-:W-:Y:S02]  /*0b40*/  ISETP.GE.AND P1, PT, R3.reuse, R6, PT ;  /* 0x000000060300720c */ /* 0x040fe40003f26270 */
[----:B------:R-:W-:Y:S02]  /*0b50*/  ISETP.GT.AND P0, PT, R4, -0x1, !P0 ;  /* 0xffffffff0400780c */ /* 0x000fe40004704270 */
[----:B------:R-:W-:-:S04]  /*0b60*/  ISETP.GT.AND P1, PT, R3, -0x1, !P1 ;  /* 0xffffffff0300780c */ /* 0x000fc80004f24270 */
[----:B------:R-:W-:-:S13]  /*0b70*/  PLOP3.LUT P0, PT, P0, P1, PT, 0x80, 0x8 ;  /* 0x000000000008781c */ /* 0x000fda0000703070 */
[----:B------:R-:W-:Y:S05]  /*0b80*/  @!P0 BRA `(.L_x_7) ;  /* 0x0000000000188947 */ /* 0x000fea0003800000 */
[----:B------:R-:W-:-:S04]  /*0b90*/  IMAD R3, R4, R6, R3 ;  /* 0x0000000604037224 */ /* 0x000fc800078e0203 */
[----:B----4-:R-:W-:-:S05]  /*0ba0*/  IMAD.WIDE R2, R3, 0x8, R14 ;  /* 0x0000000803027825 */ /* 0x010fca00078e020e */
[----:B------:R-:W2:Y:S02]  /*0bb0*/  LDG.E.64 R4, desc[UR6][R2.64] ;  /* 0x0000000602047981 */ /* 0x000ea4000c1e1b00 */
[----:B--2---:R-:W-:-:S05]  /*0bc0*/  IADD3 R4, P0, PT, R4, 0x1, RZ ;  /* 0x0000000104047810 */ /* 0x004fca0007f1e0ff */
[----:B------:R-:W-:-:S05]  /*0bd0*/  IMAD.X R5, RZ, RZ, R5, P0 ;  /* 0x000000ffff057224 */ /* 0x000fca00000e0605 */
[----:B------:R1:W-:Y:S03]  /*0be0*/  STG.E.64 desc[UR6][R2.64], R4 ;  /* 0x0000000402007986 */ /* 0x0003e6000c101b06 */
.L_x_7:
[----:B------:R-:W-:Y:S05]  /*0bf0*/  BSYNC.RECONVERGENT B1 ;  /* 0x0000000000017941 */ /* 0x000fea0003800200 */
.L_x_6:
[----:B-1----:R-:W-:-:S08]  /*0c00*/  DMUL R2, R12, R12 ;  /* 0x0000000c0c027228 */ /* 0x002fd00000000000 */
[----:B------:R-:W-:-:S08]  /*0c10*/  DFMA R2, R10, R10, R2 ;  /* 0x0000000a0a02722b */ /* 0x000fd00000000002 */
[----:B------:R-:W-:-:S14]  /*0c20*/  DSETP.GT.AND P0, PT, R2, 4, PT ;  /* 0x401000000200742a */ /* 0x000fdc0003f04000 */
[----:B------:R-:W-:Y:S05]  /*0c30*/  @!P0 BRA `(.L_x_12) ;  /* 0xfffffff800c88947 */ /* 0x000fea000383ffff */
.L_x_2:
[----:B------:R-:W-:Y:S05]  /*0c40*/  BSYNC.RECONVERGENT B0 ;  /* 0x0000000000007941 */ /* 0x000fea0003800200 */
.L_x_1:
[----:B------:R-:W1:Y:S01]  /*0c50*/  LDC R0, c[0x0][0x3c0] ;  /* 0x0000f000ff007b82 */ /* 0x000e620000000800 */
[----:B------:R-:W-:-:S06]  /*0c60*/  UIADD3 UR5, UPT, UPT, UR4, 0x1, URZ ;  /* 0x0000000104057890 */ /* 0x000fcc000fffe0ff */
[----:B-1----:R-:W-:-:S13]  /*0c70*/  ISETP.NE.AND P0, PT, R0, UR5, PT ;  /* 0x0000000500007c0c */ /* 0x002fda000bf05270 */
[----:B------:R-:W-:Y:S05]  /*0c80*/  @!P0 EXIT ;  /* 0x000000000000894d */ /* 0x000fea0003800000 */
[----:B------:R-:W-:Y:S01]  /*0c90*/  UMOV UR4, UR5 ;  /* 0x0000000500047c82 */ /* 0x000fe20008000000 */
[----:B------:R-:W-:Y:S05]  /*0ca0*/  BRA `(.L_x_13) ;  /* 0xfffffff400107947 */ /* 0x000fea000383ffff */
.L_x_0:
[----:B------:R0:W5:Y:S04]  /*0cb0*/  LDG.E.64 R2, desc[UR6][R26.64] ;  /* 0x000000061a027981 */ /* 0x000168000c1e1b00 */
[----:B------:R0:W5:Y:S04]  /*0cc0*/  LDG.E.64 R6, desc[UR6][R26.64+0x8] ;  /* 0x000008061a067981 */ /* 0x000168000c1e1b00 */
[----:B------:R0:W5:Y:S01]  /*0cd0*/  LDG.E.64 R4, desc[UR6][R26.64+0x10] ;  /* 0x000010061a047981 */ /* 0x000162000c1e1b00 */
[----:B------:R-:W-:-:S07]  /*0ce0*/  IMAD.MOV R0, RZ, RZ, -R8 ;  /* 0x000000ffff007224 */ /* 0x000fce00078e0a08 */
.L_x_14:
[----:B-----5:R-:W-:Y:S01]  /*0cf0*/  SHF.R.U32.HI R8, RZ, 0x2, R3 ;  /* 0x00000002ff087819 */ /* 0x020fe20000011603 */
[----:B------:R-:W-:Y:S01]  /*0d00*/  VIADD R0, R0, 0x1 ;  /* 0x0000000100007836 */ /* 0x000fe20000000000 */
[----:B------:R-:W-:Y:S01]  /*0d10*/  SHF.R.U32.HI R11, RZ, 0x2, R6 ;  /* 0x00000002ff0b7819 */ /* 0x000fe20000011606 */
[----:B------:R-:W-:Y:S01]  /*0d20*/  VIADD R2, R2, 0x161f14 ;  /* 0x00161f1402027836 */ /* 0x000fe20000000000 */
[----:B------:R-:W-:Y:S01]  /*0d30*/  LOP3.LUT R8, R8, R3, RZ, 0x3c, !PT ;  /* 0x0000000308087212 */ /* 0x000fe200078e3cff */
[----:B------:R-:W-:Y:S01]  /*0d40*/  IMAD.SHL.U32 R3, R5, 0x10, RZ ;  /* 0x0000001005037824 */ /* 0x000fe200078e00ff */
[----:B------:R-:W-:Y:S02]  /*0d50*/  LOP3.LUT R11, R11, R6, RZ, 0x3c, !PT ;  /* 0x000000060b0b7212 */ /* 0x000fe400078e3cff */
[----:B------:R-:W-:Y:S01]  /*0d60*/  SHF.R.U32.HI R10, RZ, 0x2, R7 ;  /* 0x00000002ff0a7819 */ /* 0x000fe20000011607 */
[----:B------:R-:W-:Y:S01]  /*0d70*/  IMAD.SHL.U32 R9, R8, 0x2, RZ ;  /* 0x0000000208097824 */ /* 0x000fe200078e00ff */
[----:B------:R-:W-:-:S02]  /*0d80*/  ISETP.NE.AND P0, PT, R0, RZ, PT ;  /* 0x000000ff0000720c */ /* 0x000fc40003f05270 */
[----:B------:R-:W-:Y:S02]  /*0d90*/  LOP3.LUT R10, R10, R7, RZ, 0x3c, !PT ;  /* 0x000000070a0a7212 */ /* 0x000fe400078e3cff */
[----:B------:R-:W-:Y:S01]  /*0da0*/  LOP3.LUT R8, R8, R9, R3, 0x96, !PT ;  /* 0x0000000908087212 */ /* 0x000fe200078e9603 */
[----:B------:R-:W-:Y:S01]  /*0db0*/  IMAD.SHL.U32 R3, R11, 0x2, RZ ;  /* 0x000000020b037824 */ /* 0x000fe200078e00ff */
[----:B------:R-:W-:Y:S02]  /*0dc0*/  SHF.R.U32.HI R9, RZ, 0x2, R4 ;  /* 0x00000002ff097819 */ /* 0x000fe40000011604 */
[----:B------:R-:W-:Y:S02]  /*0dd0*/  LOP3.LUT R6, R8, R5, RZ, 0x3c, !PT ;  /* 0x0000000508067212 */ /* 0x000fe400078e3cff */
[----:B------:R-:W-:-:S03]  /*0de0*/  LOP3.LUT R9, R9, R4, RZ, 0x3c, !PT ;  /* 0x0000000409097212 */ /* 0x000fc600078e3cff */
[----:B------:R-:W-:-:S05]  /*0df0*/  IMAD.SHL.U32 R8, R6, 0x10, RZ ;  /* 0x0000001006087824 */ /* 0x000fca00078e00ff */
[----:B------:R-:W-:Y:S01]  /*0e00*/  LOP3.LUT R3, R11, R3, R8, 0x96, !PT ;  /* 0x000000030b037212 */ /* 0x000fe200078e9608 */
[----:B------:R-:W-:Y:S02]  /*0e10*/  IMAD.SHL.U32 R8, R10, 0x2, RZ ;  /* 0x000000020a087824 */ /* 0x000fe400078e00ff */
[----:B------:R-:W-:Y:S01]  /*0e20*/  IMAD.MOV.U32 R11, RZ, RZ, R5 ;  /* 0x000000ffff0b7224 */ /* 0x000fe200078e0005 */
[----:B------:R-:W-:-:S05]  /*0e30*/  LOP3.LUT R7, R3, R6, RZ, 0x3c, !PT ;  /* 0x0000000603077212 */ /* 0x000fca00078e3cff */
[----:B------:R-:W-:-:S05]  /*0e40*/  IMAD.SHL.U32 R3, R7, 0x10, RZ ;  /* 0x0000001007037824 */ /* 0x000fca00078e00ff */
[----:B------:R-:W-:Y:S01]  /*0e50*/  LOP3.LUT R8, R10, R8, R3, 0x96, !PT ;  /* 0x000000080a087212 */ /* 0x000fe200078e9603 */
[----:B------:R-:W-:-:S03]  /*0e60*/  IMAD.SHL.U32 R3, R9, 0x2, RZ ;  /* 0x0000000209037824 */ /* 0x000fc600078e00ff */
[----:B------:R-:W-:-:S05]  /*0e70*/  LOP3.LUT R8, R8, R7, RZ, 0x3c, !PT ;  /* 0x0000000708087212 */ /* 0x000fca00078e3cff */
[----:B------:R-:W-:-:S05]  /*0e80*/  IMAD.SHL.U32 R4, R8, 0x10, RZ ;  /* 0x0000001008047824 */ /* 0x000fca00078e00ff */
[----:B------:R-:W-:Y:S01]  /*0e90*/  LOP3.LUT R5, R9, R3, R4, 0x96, !PT ;  /* 0x0000000309057212 */ /* 0x000fe200078e9604 */
[----:B------:R-:W-:Y:S02]  /*0ea0*/  IMAD.MOV.U32 R3, RZ, RZ, R11 ;  /* 0x000000ffff037224 */ /* 0x000fe400078e000b */
[----:B------:R-:W-:Y:S01]  /*0eb0*/  IMAD.MOV.U32 R4, RZ, RZ, R8 ;  /* 0x000000ffff047224 */ /* 0x000fe200078e0008 */
[----:B------:R-:W-:Y:S01]  /*0ec0*/  LOP3.LUT R5, R5, R8, RZ, 0x3c, !PT ;  /* 0x0000000805057212 */ /* 0x000fe200078e3cff */
[----:B------:R-:W-:Y:S06]  /*0ed0*/  @P0 BRA `(.L_x_14) ;  /* 0xfffffffc00840947 */ /* 0x000fec000383ffff */
[----:B------:R-:W-:Y:S01]  /*0ee0*/  IMAD.MOV.U32 R9, RZ, RZ, R5 ;  /* 0x000000ffff097224 */ /* 0x000fe200078e0005 */
[----:B------:R-:W-:Y:S01]  /*0ef0*/  STG.E.64 desc[UR6][R26.64+0x8], R6 ;  /* 0x000008061a007986 */ /* 0x000fe2000c101b06 */
[----:B------:R-:W-:-:S03]  /*0f00*/  IMAD.MOV.U32 R10, RZ, RZ, R2 ;  /* 0x000000ffff0a7224 */ /* 0x000fc600078e0002 */
[----:B------:R-:W-:Y:S04]  /*0f10*/  STG.E.64 desc[UR6][R26.64+0x10], R8 ;  /* 0x000010081a007986 */ /* 0x000fe8000c101b06 */
[----:B------:R-:W-:Y:S01]  /*0f20*/  STG.E.64 desc[UR6][R26.64], R10 ;  /* 0x0000000a1a007986 */ /* 0x000fe2000c101b06 */
[----:B------:R-:W-:Y:S05]  /*0f30*/  EXIT ;  /* 0x000000000000794d */ /* 0x000fea0003800000 */
        .weak           $__internal_0_$__cuda_sm20_div_rn_f64_full
        .type           $__internal_0_$__cuda_sm20_div_rn_f64_full,@function
        .size           $__internal_0_$__cuda_sm20_div_rn_f64_full,(.L_x_30 - $__internal_0_$__cuda_sm20_div_rn_f64_full)
$__internal_0_$__cuda_sm20_div_rn_f64_full:
[----:B------:R-:W-:Y:S01]  /*0f40*/  FSETP.GEU.AND P2, PT, |R9|, 1.469367938527859385e-39, PT ;  /* 0x001000000900780b */ /* 0x000fe20003f4e200 */
[----:B------:R-:W-:Y:S01]  /*0f50*/  IMAD.MOV.U32 R36, RZ, RZ, 0x1ca00000 ;  /* 0x1ca00000ff247424 */ /* 0x000fe200078e00ff */
[C---:B------:R-:W-:Y:S01]  /*0f60*/  FSETP.GEU.AND P0, PT, |R5|.reuse, 1.469367938527859385e-39, PT ;  /* 0x001000000500780b */ /* 0x040fe20003f0e200 */
[----:B------:R-:W-:Y:S01]  /*0f70*/  IMAD.MOV.U32 R28, RZ, RZ, R8 ;  /* 0x000000ffff1c7224 */ /* 0x000fe200078e0008 */
[----:B------:R-:W-:Y:S01]  /*0f80*/  LOP3.LUT R6, R5, 0x800fffff, RZ, 0xc0, !PT ;  /* 0x800fffff05067812 */ /* 0x000fe200078ec0ff */
[----:B------:R-:W-:Y:S01]  /*0f90*/  IMAD.MOV.U32 R30, RZ, RZ, 0x1 ;  /* 0x00000001ff1e7424 */ /* 0x000fe200078e00ff */
[----:B------:R-:W-:Y:S01]  /*0fa0*/  LOP3.LUT R2, R9, 0x7ff00000, RZ, 0xc0, !PT ;  /* 0x7ff0000009027812 */ /* 0x000fe200078ec0ff */
[----:B------:R-:W-:Y:S01]  /*0fb0*/  BSSY.RECONVERGENT B3, `(.L_x_15) ;  /* 0x0000050000037945 */ /* 0x000fe20003800200 */
[----:B------:R-:W-:Y:S01]  /*0fc0*/  LOP3.LUT R7, R6, 0x3ff00000, RZ, 0xfc, !PT ;  /* 0x3ff0000006077812 */ /* 0x000fe200078efcff */
[----:B------:R-:W-:Y:S01]  /*0fd0*/  IMAD.MOV.U32 R6, RZ, RZ, R4 ;  /* 0x000000ffff067224 */ /* 0x000fe200078e0004 */
[----:B------:R-:W-:-:S03]  /*0fe0*/  LOP3.LUT R37, R5, 0x7ff00000, RZ, 0xc0, !PT ;  /* 0x7ff0000005257812 */ /* 0x000fc600078ec0ff */
[----:B------:R-:W-:Y:S01]  /*0ff0*/  @!P2 LOP3.LUT R29, R5, 0x7ff00000, RZ, 0xc0, !PT ;  /* 0x7ff00000051da812 */ /* 0x000fe200078ec0ff */
[----:B------:R-:W-:Y:S01]  /*1000*/  @!P2 IMAD.MOV.U32 R32, RZ, RZ, RZ ;  /* 0x000000ffff20a224 */ /* 0x000fe200078e00ff */
[----:B------:R-:W-:Y:S01]  /*1010*/  @!P0 DMUL R6, R4, 8.98846567431157953865e+307 ;  /* 0x7fe0000004068828 */ /* 0x000fe20000000000 */
[C---:B------:R-:W-:Y:S02]  /*1020*/  ISETP.GE.U32.AND P1, PT, R2.reuse, R37, PT ;  /* 0x000000250200720c */ /* 0x040fe40003f26070 */
[----:B------:R-:W-:Y:S02]  /*1030*/  @!P2 ISETP.GE.U32.AND P3, PT, R2, R29, PT ;  /* 0x0000001d0200a20c */ /* 0x000fe40003f66070 */
[C---:B------:R-:W-:Y:S01]  /*1040*/  SEL R29, R36.reuse, 0x63400000, !P1 ;  /* 0x63400000241d7807 */ /* 0x040fe20004800000 */
[----:B------:R-:W0:Y:S01]  /*1050*/  MUFU.RCP64H R31, R7 ;  /* 0x00000007001f7308 */ /* 0x000e220000001800 */
[----:B------:R-:W-:Y:S02]  /*1060*/  @!P2 SEL R33, R36, 0x63400000, !P3 ;  /* 0x634000002421a807 */ /* 0x000fe40005800000 */
[----:B------:R-:W-:-:S02]  /*1070*/  LOP3.LUT R29, R29, 0x800fffff, R9, 0xf8, !PT ;  /* 0x800fffff1d1d7812 */ /* 0x000fc400078ef809 */
[----:B------:R-:W-:Y:S02]  /*1080*/  @!P2 LOP3.LUT R33, R33, 0x80000000, R9, 0xf8, !PT ;  /* 0x800000002121a812 */ /* 0x000fe400078ef809 */
[----:B------:R-:W-:Y:S02]  /*1090*/  @!P0 LOP3.LUT R37, R7, 0x7ff00000, RZ, 0xc0, !PT ;  /* 0x7ff0000007258812 */ /* 0x000fe400078ec0ff */
[----:B------:R-:W-:-:S06]  /*10a0*/  @!P2 LOP3.LUT R33, R33, 0x100000, RZ, 0xfc, !PT ;  /* 0x001000002121a812 */ /* 0x000fcc00078efcff */
[----:B------:R-:W-:Y:S02]  /*10b0*/  @!P2 DFMA R28, R28, 2, -R32 ;  /* 0x400000001c1ca82b */ /* 0x000fe40000000820 */
[----:B0-----:R-:W-:-:S08]  /*10c0*/  DFMA R32, R30, -R6, 1 ;  /* 0x3ff000001e20742b */ /* 0x001fd00000000806 */
[----:B------:R-:W-:-:S08]  /*10d0*/  DFMA R32, R32, R32, R32 ;  /* 0x000000202020722b */ /* 0x000fd00000000020 */
[----:B------:R-:W-:-:S08]  /*10e0*/  DFMA R32, R30, R32, R30 ;  /* 0x000000201e20722b */ /* 0x000fd0000000001e */
[----:B------:R-:W-:-:S08]  /*10f0*/  DFMA R30, R32, -R6, 1 ;  /* 0x3ff00000201e742b */ /* 0x000fd00000000806 */
[----:B------:R-:W-:-:S08]  /*1100*/  DFMA R30, R32, R30, R32 ;  /* 0x0000001e201e722b */ /* 0x000fd00000000020 */
[----:B------:R-:W-:-:S08]  /*1110*/  DMUL R32, R30, R28 ;  /* 0x0000001c1e207228 */ /* 0x000fd00000000000 */
[----:B------:R-:W-:-:S08]  /*1120*/  DFMA R34, R32, -R6, R28 ;  /* 0x800000062022722b */ /* 0x000fd0000000001c */
[----:B------:R-:W-:Y:S01]  /*1130*/  DFMA R34, R30, R34, R32 ;  /* 0x000000221e22722b */ /* 0x000fe20000000020 */
[----:B------:R-:W-:Y:S01]  /*1140*/  IMAD.MOV.U32 R32, RZ, RZ, R2 ;  /* 0x000000ffff207224 */ /* 0x000fe200078e0002 */
[----:B------:R-:W-:-:S05]  /*1150*/  @!P2 LOP3.LUT R32, R29, 0x7ff00000, RZ, 0xc0, !PT ;  /* 0x7ff000001d20a812 */ /* 0x000fca00078ec0ff */
[----:B------:R-:W-:-:S05]  /*1160*/  VIADD R30, R32, 0xffffffff ;  /* 0xffffffff201e7836 */ /* 0x000fca0000000000 */
[----:B------:R-:W-:Y:S01]  /*1170*/  ISETP.GT.U32.AND P0, PT, R30, 0x7feffffe, PT ;  /* 0x7feffffe1e00780c */ /* 0x000fe20003f04070 */
[----:B------:R-:W-:-:S05]  /*1180*/  VIADD R30, R37, 0xffffffff ;  /* 0xffffffff251e7836 */ /* 0x000fca0000000000 */
[----:B------:R-:W-:-:S13]  /*1190*/  ISETP.GT.U32.OR P0, PT, R30, 0x7feffffe, P0 ;  /* 0x7feffffe1e00780c */ /* 0x000fda0000704470 */
[----:B------:R-:W-:Y:S05]  /*11a0*/  @P0 BRA `(.L_x_16) ;  /* 0x00000000006c0947 */ /* 0x000fea0003800000 */
[----:B------:R-:W-:-:S04]  /*11b0*/  LOP3.LUT R9, R5, 0x7ff00000, RZ, 0xc0, !PT ;  /* 0x7ff0000005097812 */ /* 0x000fc800078ec0ff */
[CC--:B------:R-:W-:Y:S02]  /*11c0*/  VIADDMNMX R8, R2.reuse, -R9.reuse, 0xb9600000, !PT ;  /* 0xb960000002087446 */ /* 0x0c0fe40007800909 */
[----:B------:R-:W-:Y:S02]  /*11d0*/  ISETP.GE.U32.AND P0, PT, R2, R9, PT ;  /* 0x000000090200720c */ /* 0x000fe40003f06070 */
[----:B------:R-:W-:Y:S01]  /*11e0*/  VIMNMX R2, PT, PT, R8, 0x46a00000, PT ;  /* 0x46a0000008027848 */ /* 0x000fe20003fe0100 */
[----:B------:R-:W-:Y:S01]  /*11f0*/  IMAD.MOV.U32 R8, RZ, RZ, RZ ;  /* 0x000000ffff087224 */ /* 0x000fe200078e00ff */
[----:B------:R-:W-:-:S05]  /*1200*/  SEL R9, R36, 0x63400000, !P0 ;  /* 0x6340000024097807 */ /* 0x000fca0004000000 */
[----:B------:R-:W-:-:S04]  /*1210*/  IMAD.IADD R2, R2, 0x1, -R9 ;  /* 0x0000000102027824 */ /* 0x000fc800078e0a09 */
[----:B------:R-:W-:-:S06]  /*1220*/  VIADD R9, R2, 0x7fe00000 ;  /* 0x7fe0000002097836 */ /* 0x000fcc0000000000 */
[----:B------:R-:W-:-:S10]  /*1230*/  DMUL R30, R34, R8 ;  /* 0x00000008221e7228 */ /* 0x000fd40000000000 */
[----:B------:R-:W-:-:S13]  /*1240*/  FSETP.GTU.AND P0, PT, |R31|, 1.469367938527859385e-39, PT ;  /* 0x001000001f00780b */ /* 0x000fda0003f0c200 */
[----:B------:R-:W-:Y:S05]  /*1250*/  @P0 BRA `(.L_x_17) ;  /* 0x0000000000940947 */ /* 0x000fea0003800000 */
[----:B------:R-:W-:Y:S01]  /*1260*/  DFMA R6, R34, -R6, R28 ;  /* 0x800000062206722b */ /* 0x000fe2000000001c */
[----:B------:R-:W-:-:S09]  /*1270*/  IMAD.MOV.U32 R8, RZ, RZ, RZ ;  /* 0x000000ffff087224 */ /* 0x000fd200078e00ff */
[C---:B------:R-:W-:Y:S02]  /*1280*/  FSETP.NEU.AND P0, PT, R7.reuse, RZ, PT ;  /* 0x000000ff0700720b */ /* 0x040fe40003f0d000 */
[----:B------:R-:W-:-:S04]  /*1290*/  LOP3.LUT R5, R7, 0x80000000, R5, 0x48, !PT ;  /* 0x8000000007057812 */ /* 0x000fc800078e4805 */
[----:B------:R-:W-:-:S07]  /*12a0*/  LOP3.LUT R9, R5, R9, RZ, 0xfc, !PT ;  /* 0x0000000905097212 */ /* 0x000fce00078efcff */
[----:B------:R-:W-:Y:S05]  /*12b0*/  @!P0 BRA `(.L_x_17) ;  /* 0x00000000007c8947 */ /* 0x000fea0003800000 */
[----:B------:R-:W-:Y:S01]  /*12c0*/  IMAD.MOV R7, RZ, RZ, -R2 ;  /* 0x000000ffff077224 */ /* 0x000fe200078e0a02 */
[----:B------:R-:W-:Y:S01]  /*12d0*/  DMUL.RP R8, R34, R8 ;  /* 0x0000000822087228 */ /* 0x000fe20000008000 */
[----:B------:R-:W-:-:S06]  /*12e0*/  IMAD.MOV.U32 R6, RZ, RZ, RZ ;  /* 0x000000ffff067224 */ /* 0x000fcc00078e00ff */
[----:B------:R-:W-:-:S03]  /*12f0*/  DFMA R6, R30, -R6, R34 ;  /* 0x800000061e06722b */ /* 0x000fc60000000022 */
[----:B------:R-:W-:-:S03]  /*1300*/  LOP3.LUT R5, R9, R5, RZ, 0x3c, !PT ;  /* 0x0000000509057212 */ /* 0x000fc600078e3cff */
[----:B------:R-:W-:-:S04]  /*1310*/  IADD3 R6, PT, PT, -R2, -0x43300000, RZ ;  /* 0xbcd0000002067810 */ /* 0x000fc80007ffe1ff */
[----:B------:R-:W-:-:S04]  /*1320*/  FSETP.NEU.AND P0, PT, |R7|, R6, PT ;  /* 0x000000060700720b */ /* 0x000fc80003f0d200 */
[----:B------:R-:W-:Y:S02]  /*1330*/  FSEL R30, R8, R30, !P0 ;  /* 0x0000001e081e7208 */ /* 0x000fe40004000000 */
[----:B------:R-:W-:Y:S01]  /*1340*/  FSEL R31, R5, R31, !P0 ;  /* 0x0000001f051f7208 */ /* 0x000fe20004000000 */
[----:B------:R-:W-:Y:S06]  /*1350*/  BRA `(.L_x_17) ;  /* 0x0000000000547947 */ /* 0x000fec0003800000 */
.L_x_16:
[----:B------:R-:W-:-:S14]  /*1360*/  DSETP.NAN.AND P0, PT, R8, R8, PT ;  /* 0x000000080800722a */ /* 0x000fdc0003f08000 */
[----:B------:R-:W-:Y:S05]  /*1370*/  @P0 BRA `(.L_x_18) ;  /* 0x0000000000440947 */ /* 0x000fea0003800000 */
[----:B------:R-:W-:-:S14]  /*1380*/  DSETP.NAN.AND P0, PT, R4, R4, PT ;  /* 0x000000040400722a */ /* 0x000fdc0003f08000 */
[----:B------:R-:W-:Y:S05]  /*1390*/  @P0 BRA `(.L_x_19) ;  /* 0x0000000000300947 */ /* 0x000fea0003800000 */
[----:B------:R-:W-:Y:S01]  /*13a0*/  ISETP.NE.AND P0, PT, R32, R37, PT ;  /* 0x000000252000720c */ /* 0x000fe20003f05270 */
[----:B------:R-:W-:Y:S02]  /*13b0*/  IMAD.MOV.U32 R30, RZ, RZ, 0x0 ;  /* 0x00000000ff1e7424 */ /* 0x000fe400078e00ff */
[----:B------:R-:W-:-:S10]  /*13c0*/  IMAD.MOV.U32 R31, RZ, RZ, -0x80000 ;  /* 0xfff80000ff1f7424 */ /* 0x000fd400078e00ff */
[----:B------:R-:W-:Y:S05]  /*13d0*/  @!P0 BRA `(.L_x_17) ;  /* 0x0000000000348947 */ /* 0x000fea0003800000 */
[----:B------:R-:W-:Y:S02]  /*13e0*/  ISETP.NE.AND P0, PT, R32, 0x7ff00000, PT ;  /* 0x7ff000002000780c */ /* 0x000fe40003f05270 */
[----:B------:R-:W-:Y:S02]  /*13f0*/  LOP3.LUT R31, R9, 0x80000000, R5, 0x48, !PT ;  /* 0x80000000091f7812 */ /* 0x000fe400078e4805 */
[----:B------:R-:W-:-:S13]  /*1400*/  ISETP.EQ.OR P0, PT, R37, RZ, !P0 ;  /* 0x000000ff2500720c */ /* 0x000fda0004702670 */
[----:B------:R-:W-:Y:S01]  /*1410*/  @P0 LOP3.LUT R2, R31, 0x7ff00000, RZ, 0xfc, !PT ;  /* 0x7ff000001f020812 */ /* 0x000fe200078efcff */
[----:B------:R-:W-:Y:S02]  /*1420*/  @!P0 IMAD.MOV.U32 R30, RZ, RZ, RZ ;  /* 0x000000ffff1e8224 */ /* 0x000fe400078e00ff */
[----:B------:R-:W-:Y:S02]  /*1430*/  @P0 IMAD.MOV.U32 R30, RZ, RZ, RZ ;  /* 0x000000ffff1e0224 */ /* 0x000fe400078e00ff */
[----:B------:R-:W-:Y:S01]  /*1440*/  @P0 IMAD.MOV.U32 R31, RZ, RZ, R2 ;  /* 0x000000ffff1f0224 */ /* 0x000fe200078e0002 */
[----:B------:R-:W-:Y:S06]  /*1450*/  BRA `(.L_x_17) ;  /* 0x0000000000147947 */ /* 0x000fec0003800000 */
.L_x_19:
[----:B------:R-:W-:Y:S01]  /*1460*/  LOP3.LUT R31, R5, 0x80000, RZ, 0xfc, !PT ;  /* 0x00080000051f7812 */ /* 0x000fe200078efcff */
[----:B------:R-:W-:Y:S01]  /*1470*/  IMAD.MOV.U32 R30, RZ, RZ, R4 ;  /* 0x000000ffff1e7224 */ /* 0x000fe200078e0004 */
[----:B------:R-:W-:Y:S06]  /*1480*/  BRA `(.L_x_17) ;  /* 0x0000000000087947 */ /* 0x000fec0003800000 */
.L_x_18:
[----:B------:R-:W-:Y:S01]  /*1490*/  LOP3.LUT R31, R9, 0x80000, RZ, 0xfc, !PT ;  /* 0x00080000091f7812 */ /* 0x000fe200078efcff */
[----:B------:R-:W-:-:S07]  /*14a0*/  IMAD.MOV.U32 R30, RZ, RZ, R8 ;  /* 0x000000ffff1e7224 */ /* 0x000fce00078e0008 */
.L_x_17:
[----:B------:R-:W-:Y:S05]  /*14b0*/  BSYNC.RECONVERGENT B3 ;  /* 0x0000000000037941 */ /* 0x000fea0003800200 */
.L_x_15:
[----:B------:R-:W-:Y:S02]  /*14c0*/  IMAD.MOV.U32 R4, RZ, RZ, R0 ;  /* 0x000000ffff047224 */ /* 0x000fe400078e0000 */
[----:B------:R-:W-:Y:S02]  /*14d0*/  IMAD.MOV.U32 R5, RZ, RZ, 0x0 ;  /* 0x00000000ff057424 */ /* 0x000fe400078e00ff */
[----:B------:R-:W-:Y:S02]  /*14e0*/  IMAD.MOV.U32 R2, RZ, RZ, R30 ;  /* 0x000000ffff027224 */ /* 0x000fe400078e001e */
[----:B------:R-:W-:Y:S05]  /*14f0*/  RET.REL.NODEC R4 `(_Z14DrawBuddhabrot17FractalDimensionsPm16IterationControlP17curandStateXORWOW) ;  /* 0xffffffe804c07950 */ /* 0x000fea0003c3ffff */
.L_x_20:
[----:B------:R-:W-:-:S00]  /*1500*/  BRA `(.L_x_20) ;  /* 0xfffffffc00fc7947 */ /* 0x000fc0000383ffff */
[----:B------:R-:W-:-:S00]  /*1510*/  NOP ;  /* 0x0000000000007918 */ /* 0x000fc00000000000 */
        /* <DEDUP_REMOVED lines=14> */
.L_x_30:


//--------------------- .text._Z13InitializeRNGmP17curandStateXORWOW --------------------------
	.section	.text._Z13InitializeRNGmP17curandStateXORWOW,"ax",@progbits
	.align	128
        .global         _Z13InitializeRNGmP17curandStateXORWOW
        .type           _Z13InitializeRNGmP17curandStateXORWOW,@function
        .size           _Z13InitializeRNGmP17curandStateXORWOW,(.L_x_32 - _Z13InitializeRNGmP17curandStateXORWOW)
        .other          _Z13InitializeRNGmP17curandStateXORWOW,@"STO_CUDA_ENTRY STV_DEFAULT"
_Z13InitializeRNGmP17curandStateXORWOW:
.text._Z13InitializeRNGmP17curandStateXORWOW:
[----:B------:R-:W-:Y:S01]  /*0000*/  LDC R1, c[0x0][0x37c] ;  /* 0x0000df00ff017b82 */ /* 0x000fe20000000800 */
[----:B------:R-:W0:Y:S07]  /*0010*/  S2R R4, SR_TID.X ;  /* 0x0000000000047919 */ /* 0x000e2e0000002100 */
[----:B------:R-:W1:Y:S01]  /*0020*/  LDC.64 R2, c[0x0][0x380] ;  /* 0x0000e000ff027b82 */ /* 0x000e620000000a00 */
[----:B------:R-:W2:Y:S01]  /*0030*/  LDCU.64 UR4, c[0x0][0x358] ;  /* 0x00006b00ff0477ac */ /* 0x000ea20008000a00 */
[----:B------:R-:W-:Y:S06]  /*0040*/  BSSY.RECONVERGENT B0, `(.L_x_21) ;  /* 0x00000e5000007945 */ /* 0x000fec0003800200 */
[----:B------:R-:W0:Y:S08]  /*0050*/  S2UR UR6, SR_CTAID.X ;  /* 0x00000000000679c3 */ /* 0x000e300000002500 */
[----:B------:R-:W0:Y:S08]  /*0060*/  LDC R13, c[0x0][0x360] ;  /* 0x0000d800ff0d7b82 */ /* 0x000e300000000800 */
[----:B------:R-:W3:Y:S01]  /*0070*/  LDC.64 R6, c[0x0][0x388] ;  /* 0x0000e200ff067b82 */ /* 0x000ee20000000a00 */
[----:B-1----:R-:W-:-:S02]  /*0080*/  LOP3.LUT R0, R2, 0xaad26b49, RZ, 0x3c, !PT ;  /* 0xaad26b4902007812 */ /* 0x002fc400078e3cff */
[----:B------:R-:W-:-:S03]  /*0090*/  LOP3.LUT R2, R3, 0xf7dcefdd, RZ, 0x3c, !PT ;  /* 0xf7dcefdd03027812 */ /* 0x000fc600078e3cff */
[----:B------:R-:W-:Y:S02]  /*00a0*/  IMAD R0, R0, 0x4182bed5, RZ ;  /* 0x4182bed500007824 */ /* 0x000fe400078e02ff */
[----:B------:R-:W-:Y:S02]  /*00b0*/  IMAD R3, R2, -0x658354e5, RZ ;  /* 0x9a7cab1b02037824 */ /* 0x000fe400078e02ff */
[C---:B------:R-:W-:Y:S01]  /*00c0*/  VIADD R5, R0.reuse, 0x75bcd15 ;  /* 0x075bcd1500057836 */ /* 0x040fe20000000000 */
[C---:B------:R-:W-:Y:S01]  /*00d0*/  LOP3.LUT R8, R0.reuse, 0x159a55e5, RZ, 0x3c, !PT ;  /* 0x159a55e500087812 */ /* 0x040fe200078e3cff */
[C---:B------:R-:W-:Y:S01]  /*00e0*/  VIADD R11, R0.reuse, 0x583f19 ;  /* 0x00583f19000b7836 */ /* 0x040fe20000000000 */
[C---:B------:R-:W-:Y:S01]  /*00f0*/  LOP3.LUT R10, R3.reuse, 0x5491333, RZ, 0x3c, !PT ;  /* 0x05491333030a7812 */ /* 0x040fe200078e3cff */
[----:B------:R-:W-:Y:S02]  /*0100*/  VIADD R9, R3, 0x1f123bb5 ;  /* 0x1f123bb503097836 */ /* 0x000fe40000000000 */
[----:B0-----:R-:W-:Y:S01]  /*0110*/  IMAD R13, R13, UR6, R4 ;  /* 0x000000060d0d7c24 */ /* 0x001fe2000f8e0204 */
[----:B------:R-:W-:-:S04]  /*0120*/  IADD3 R4, PT, PT, R0, 0x64f0c9, R3 ;  /* 0x0064f0c900047810 */ /* 0x000fc80007ffe003 */
[C---:B------:R-:W-:Y:S01]  /*0130*/  ISETP.NE.AND P0, PT, R13.reuse, RZ, PT ;  /* 0x000000ff0d00720c */ /* 0x040fe20003f05270 */
[----:B---3--:R-:W-:-:S05]  /*0140*/  IMAD.WIDE R6, R13, 0x30, R6 ;  /* 0x000000300d067825 */ /* 0x008fca00078e0206 */
[----:B--2---:R0:W-:Y:S04]  /*0150*/  STG.E.64 desc[UR4][R6.64], R4 ;  /* 0x0000000406007986 */ /* 0x0041e8000c101b04 */
[----:B------:R0:W-:Y:S04]  /*0160*/  STG.E.64 desc[UR4][R6.64+0x8], R8 ;  /* 0x0000080806007986 */ /* 0x0001e8000c101b04 */
[----:B------:R0:W-:Y:S01]  /*0170*/  STG.E.64 desc[UR4][R6.64+0x10], R10 ;  /* 0x0000100a06007986 */ /* 0x0001e2000c101b04 */
[----:B------:R-:W-:Y:S05]  /*0180*/  @!P0 BRA `(.L_x_22) ;  /* 0x0000000c00408947 */ /* 0x000fea0003800000 */
[----:B------:R-:W-:Y:S01]  /*0190*/  SHF.R.S32.HI R0, RZ, 0x1f, R13 ;  /* 0x0000001fff007819 */ /* 0x000fe2000001140d */
[----:B------:R-:W-:-:S07]  /*01a0*/  IMAD.MOV.U32 R12, RZ, RZ, RZ ;  /* 0x000000ffff0c7224 */ /* 0x000fce00078e00ff */
.L_x_28:
[----:B-1----:R-:W-:Y:S01]  /*01b0*/  LOP3.LUT R2, R13, 0x3, RZ, 0xc0, !PT ;  /* 0x000000030d027812 */ /* 0x002fe200078ec0ff */
[----:B------:R-:W-:Y:S03]  /*01c0*/  BSSY.RECONVERGENT B1, `(.L_x_23) ;  /* 0x00000c6000017945 */ /* 0x000fe60003800200 */
[----:B------:R-:W-:-:S04]  /*01d0*/  ISETP.NE.U32.AND P0, PT, R2, RZ, PT ;  /* 0x000000ff0200720c */ /* 0x000fc80003f05070 */
[----:B------:R-:W-:-:S13]  /*01e0*/  ISETP.NE.AND.EX P0, PT, RZ, RZ, PT, P0 ;  /* 0x000000ffff00720c */ /* 0x000fda0003f05300 */
[----:B------:R-:W-:Y:S05]  /*01f0*/  @!P0 BRA `(.L_x_24) ;  /* 0x0000000c00088947 */ /* 0x000fea0003800000 */
[----:B0-----:R-:W0:Y:S01]  /*0200*/  LDC.64 R8, c[0x4][RZ] ;  /* 0x01000000ff087b82 */ /* 0x001e220000000a00 */
[----:B------:R-:W-:Y:S02]  /*0210*/  IMAD.MOV.U32 R14, RZ, RZ, RZ ;  /* 0x000000ffff0e7224 */ /* 0x000fe400078e00ff */
[----:B0-----:R-:W-:-:S07]  /*0220*/  IMAD.WIDE.U32 R8, R12, 0xc80, R8 ;  /* 0x00000c800c087825 */ /* 0x001fce00078e0008 */
.L_x_27:
[----:B-1----:R-:W-:Y:S01]  /*0230*/  IMAD.MOV.U32 R15, RZ, RZ, RZ ;  /* 0x000000ffff0f7224 */ /* 0x002fe200078e00ff */
[----:B------:R-:W-:Y:S01]  /*0240*/  CS2R R2, SRZ ;  /* 0x0000000000027805 */ /* 0x000fe2000001ff00 */
[----:B------:R-:W-:Y:S01]  /*0250*/  IMAD.MOV.U32 R17, RZ, RZ, RZ ;  /* 0x000000ffff117224 */ /* 0x000fe200078e00ff */
[----:B------:R-:W-:-:S07]  /*0260*/  CS2R R4, SRZ ;  /* 0x0000000000047805 */ /* 0x000fce000001ff00 */
.L_x_26:
[----:B------:R-:W-:-:S05]  /*0270*/  IMAD.WIDE.U32 R10, R17, 0x4, R6 ;  /* 0x00000004110a7825 */ /* 0x000fca00078e0006 */
[----:B------:R0:W5:Y:S01]  /*0280*/  LDG.E R16, desc[UR4][R10.64+0x4] ;  /* 0x000004040a107981 */ /* 0x000162000c1e1900 */
[----:B------:R-:W-:-:S07]  /*0290*/  IMAD.MOV.U32 R19, RZ, RZ, RZ ;  /* 0x000000ffff137224 */ /* 0x000fce00078e00ff */
.L_x_25:
[----:B-----5:R-:W-:Y:S01]  /*02a0*/  SHF.R.U32.HI R24, RZ, R19, R16 ;  /* 0x00000013ff187219 */ /* 0x020fe20000011610 */
[----:B0-----:R-:W-:-:S03]  /*02b0*/  IMAD.SHL.U32 R10, R17, 0x20, RZ ;  /* 0x00000020110a7824 */ /* 0x001fc600078e00ff */
[----:B------:R-:W-:Y:S01]  /*02c0*/  LOP3.LUT R11, R24, 0x1, RZ, 0xc0, !PT ;  /* 0x00000001180b7812 */ /* 0x000fe200078ec0ff */
[----:B------:R-:W-:-:S03]  /*02d0*/  IMAD.IADD R10, R10, 0x1, R19 ;  /* 0x000000010a0a7824 */ /* 0x000fc600078e0213 */
[----:B------:R-:W-:Y:S01]  /*02e0*/  ISETP.NE.U32.AND P0, PT, R11, 0x1, PT ;  /* 0x000000010b00780c */ /* 0x000fe20003f05070 */
[----:B------:R-:W-:-:S03]  /*02f0*/  IMAD R11, R10, 0x5, RZ ;  /* 0x000000050a0b7824 */ /* 0x000fc600078e02ff */
[----:B------:R-:W-:Y:S01]  /*0300*/  R2P PR, R24, 0x7e ;  /* 0x0000007e18007804 */ /* 0x000fe20000000000 */
[----:B------:R-:W-:-:S08]  /*0310*/  IMAD.WIDE.U32 R10, R11, 0x4, R8 ;  /* 0x000000040b0a7825 */ /* 0x000fd000078e0008 */
[----:B------:R-:W2:Y:S04]  /*0320*/  @!P0 LDG.E R18, desc[UR4][R10.64] ;  /* 0x000000040a128981 */ /* 0x000ea8000c1e1900 */
[----:B------:R-:W3:Y:S04]  /*0330*/  @!P0 LDG.E R20, desc[UR4][R10.64+0x10] ;  /* 0x000010040a148981 */ /* 0x000ee8000c1e1900 */
[----:B------:R-:W4:Y:S04]  /*0340*/  @P1 LDG.E R22, desc[UR4][R10.64+0x14] ;  /* 0x000014040a161981 */ /* 0x000f28000c1e1900 */
[----:B------:R-:W4:Y:S04]  /*0350*/  @P2 LDG.E R26, desc[UR4][R10.64+0x28] ;  /* 0x000028040a1a2981 */ /* 0x000f28000c1e1900 */
[----:B------:R-:W4:Y:S04]  /*0360*/  @!P0 LDG.E R21, desc[UR4][R10.64+0x4] ;  /* 0x000004040a158981 */ /* 0x000f28000c1e1900 */
[----:B------:R-:W4:Y:S04]  /*0370*/  @!P0 LDG.E R23, desc[UR4][R10.64+0xc] ;  /* 0x00000c040a178981 */ /* 0x000f28000c1e1900 */
[----:B------:R-:W4:Y:S04]  /*0380*/  @P1 LDG.E R25, desc[UR4][R10.64+0x18] ;  /* 0x000018040a191981 */ /* 0x000f28000c1e1900 */
[----:B------:R-:W4:Y:S04]  /*0390*/  @P3 LDG.E R28, desc[UR4][R10.64+0x3c] ;  /* 0x00003c040a1c3981 */ /* 0x000f28000c1e1900 */
[----:B------:R-:W4:Y:S01]  /*03a0*/  @P6 LDG.E R27, desc[UR4][R10.64+0x7c] ;  /* 0x00007c040a1b6981 */ /* 0x000f22000c1e1900 */
[----:B--2---:R-:W-:-:S03]  /*03b0*/  @!P0 LOP3.LUT R15, R15, R18, RZ, 0x3c, !PT ;  /* 0x000000120f0f8212 */ /* 0x004fc600078e3cff */
[----:B------:R-:W2:Y:S01]  /*03c0*/  @!P0 LDG.E R18, desc[UR4][R10.64+0x8] ;  /* 0x000008040a128981 */ /* 0x000ea2000c1e1900 */
[----:B---3--:R-:W-:-:S03]  /*03d0*/  @!P0 LOP3.LUT R3, R3, R20, RZ, 0x3c, !PT ;  /* 0x0000001403038212 */ /* 0x008fc600078e3cff */
[----:B------:R-:W3:Y:S01]  /*03e0*/  @P1 LDG.E R20, desc[UR4][R10.64+0x24] ;  /* 0x000024040a141981 */ /* 0x000ee2000c1e1900 */
[----:B----4-:R-:W-:-:S03]  /*03f0*/  @P1 LOP3.LUT R15, R15, R22, RZ, 0x3c, !PT ;  /* 0x000000160f0f1212 */ /* 0x010fc600078e3cff */
[----:B------:R-:W4:Y:S01]  /*0400*/  @P2 LDG.E R22, desc[UR4][R10.64+0x38] ;  /* 0x000038040a162981 */ /* 0x000f22000c1e1900 */
[----:B------:R-:W-:-:S03]  /*0410*/  @P2 LOP3.LUT R15, R15, R26, RZ, 0x3c, !PT ;  /* 0x0000001a0f0f2212 */ /* 0x000fc600078e3cff */
[----:B------:R-:W4:Y:S01]  /*0420*/  @P4 LDG.E R26, desc[UR4][R10.64+0x50] ;  /* 0x000050040a1a4981 */ /* 0x000f22000c1e1900 */
[----:B------:R-:W-:-:S03]  /*0430*/  @!P0 LOP3.LUT R4, R4, R21, RZ, 0x3c, !PT ;  /* 0x0000001504048212 */ /* 0x000fc600078e3cff */
[----:B------:R-:W4:Y:S01]  /*0440*/  @P1 LDG.E R21, desc[UR4][R10.64+0x20] ;  /* 0x000020040a151981 */ /* 0x000f22000c1e1900 */
[----:B------:R-:W-:-:S03]  /*0450*/  @!P0 LOP3.LUT R2, R2, R23, RZ, 0x3c, !PT ;  /* 0x0000001702028212 */ /* 0x000fc600078e3cff */
[----:B------:R-:W4:Y:S01]  /*0460*/  @P2 LDG.E R23, desc[UR4][R10.64+0x2c] ;  /* 0x00002c040a172981 */ /* 0x000f22000c1e1900 */
[----:B------:R-:W-:-:S03]  /*0470*/  @P1 LOP3.LUT R4, R4, R25, RZ, 0x3c, !PT ;  /* 0x0000001904041212 */ /* 0x000fc600078e3cff */
[----:B------:R-:W4:Y:S01]  /*0480*/  @P2 LDG.E R25, desc[UR4][R10.64+0x34] ;  /* 0x000034040a192981 */ /* 0x000f22000c1e1900 */
[----:B--2---:R-:W-:-:S03]  /*0490*/  @!P0 LOP3.LUT R5, R5, R18, RZ, 0x3c, !PT ;  /* 0x0000001205058212 */ /* 0x004fc600078e3cff */
[----:B------:R-:W2:Y:S01]  /*04a0*/  @P1 LDG.E R18, desc[UR4][R10.64+0x1c] ;  /* 0x00001c040a121981 */ /* 0x000ea2000c1e1900 */
[----:B---3--:R-:W-:-:S03]  /*04b0*/  @P1 LOP3.LUT R3, R3, R20, RZ, 0x3c, !PT ;  /* 0x0000001403031212 */ /* 0x008fc600078e3cff */
[----:B------:R-:W3:Y:S01]  /*04c0*/  @P2 LDG.E R20, desc[UR4][R10.64+0x30] ;  /* 0x000030040a142981 */ /* 0x000ee2000c1e1900 */
[----:B----4-:R-:W-:-:S03]  /*04d0*/  @P2 LOP3.LUT R3, R3, R22, RZ, 0x3c, !PT ;  /* 0x0000001603032212 */ /* 0x010fc600078e3cff */
[----:B------:R-:W4:Y:S01]  /*04e0*/  @P3 LDG.E R22, desc[UR4][R10.64+0x4c] ;  /* 0x00004c040a163981 */ /* 0x000f22000c1e1900 */
[----:B------:R-:W-:-:S04]  /*04f0*/  @P3 LOP3.LUT R15, R15, R28, RZ, 0x3c, !PT ;  /* 0x0000001c0f0f3212 */ /* 0x000fc800078e3cff */
[----:B------:R-:W-:Y:S02]  /*0500*/  @P4 LOP3.LUT R15, R15, R26, RZ, 0x3c, !PT ;  /* 0x0000001a0f0f4212 */ /* 0x000fe400078e3cff */
[----:B------:R-:W-:Y:S01]  /*0510*/  @P1 LOP3.LUT R2, R2, R21, RZ, 0x3c, !PT ;  /* 0x0000001502021212 */ /* 0x000fe200078e3cff */
[----:B------:R-:W4:Y:S04]  /*0520*/  @P5 LDG.E R26, desc[UR4][R10.64+0x64] ;  /* 0x000064040a1a5981 */ /* 0x000f28000c1e1900 */
[----:B------:R-:W4:Y:S01]  /*0530*/  @P3 LDG.E R21, desc[UR4][R10.64+0x40] ;  /* 0x000040040a153981 */ /* 0x000f22000c1e1900 */
[----:B------:R-:W-:Y:S02]  /*0540*/  @P2 LOP3.LUT R4, R4, R23, RZ, 0x3c, !PT ;  /* 0x0000001704042212 */ /* 0x000fe400078e3cff */
[----:B------:R-:W-:Y:S01]  /*0550*/  @P2 LOP3.LUT R2, R2, R25, RZ, 0x3c, !PT ;  /* 0x0000001902022212 */ /* 0x000fe200078e3cff */
[----:B------:R-:W4:Y:S04]  /*0560*/  @P3 LDG.E R23, desc[UR4][R10.64+0x48] ;  /* 0x000048040a173981 */ /* 0x000f28000c1e1900 */
[----:B------:R-:W4:Y:S01]  /*0570*/  @P4 LDG.E R25, desc[UR4][R10.64+0x54] ;  /* 0x000054040a194981 */ /* 0x000f22000c1e1900 */
[----:B--2---:R-:W-:-:S03]  /*0580*/  @P1 LOP3.LUT R5, R5, R18, RZ, 0x3c, !PT ;  /* 0x0000001205051212 */ /* 0x004fc600078e3cff */
[----:B------:R-:W2:Y:S01]  /*0590*/  @P3 LDG.E R18, desc[UR4][R10.64+0x44] ;  /* 0x000044040a123981 */ /* 0x000ea2000c1e1900 */
[----:B---3--:R-:W-:-:S03]  /*05a0*/  @P2 LOP3.LUT R5, R5, R20, RZ, 0x3c, !PT ;  /* 0x0000001405052212 */ /* 0x008fc600078e3cff */
[----:B------:R-:W3:Y:S01]  /*05b0*/  @P4 LDG.E R20, desc[UR4][R10.64+0x58] ;  /* 0x000058040a144981 */ /* 0x000ee2000c1e1900 */
[----:B----4-:R-:W-:-:S03]  /*05c0*/  @P3 LOP3.LUT R3, R3, R22, RZ, 0x3c, !PT ;  /* 0x0000001603033212 */ /* 0x010fc600078e3cff */
[----:B------:R-:W4:Y:S01]  /*05d0*/  @P4 LDG.E R22, desc[UR4][R10.64+0x60] ;  /* 0x000060040a164981 */ /* 0x000f22000c1e1900 */
[----:B------:R-:W-:Y:S02]  /*05e0*/  LOP3.LUT P0, RZ, R24, 0x80, RZ, 0xc0, !PT ;  /* 0x0000008018ff7812 */ /* 0x000fe4000780c0ff */
[----:B------:R-:W-:Y:S02]  /*05f0*/  @P5 LOP3.LUT R15, R15, R26, RZ, 0x3c, !PT ;  /* 0x0000001a0f0f5212 */ /* 0x000fe400078e3cff */
[----:B------:R-:W4:Y:S01]  /*0600*/  @P6 LDG.E R26, desc[UR4][R10.64+0x78] ;  /* 0x000078040a1a6981 */ /* 0x000f22000c1e1900 */
[----:B------:R-:W-:-:S03]  /*0610*/  @P3 LOP3.LUT R4, R4, R21, RZ, 0x3c, !PT ;  /* 0x0000001504043212 */ /* 0x000fc600078e3cff */
[----:B------:R-:W4:Y:S01]  /*0620*/  @P4 LDG.E R21, desc[UR4][R10.64+0x5c] ;  /* 0x00005c040a154981 */ /* 0x000f22000c1e1900 */
[----:B------:R-:W-:-:S03]  /*0630*/  @P3 LOP3.LUT R2, R2, R23, RZ, 0x3c, !PT ;  /* 0x0000001702023212 */ /* 0x000fc600078e3cff */
[----:B------:R-:W4:Y:S01]  /*0640*/  @P5 LDG.E R23, desc[UR4][R10.64+0x68] ;  /* 0x000068040a175981 */ /* 0x000f22000c1e1900 */
[----:B------:R-:W-:-:S03]  /*0650*/  @P4 LOP3.LUT R4, R4, R25, RZ, 0x3c, !PT ;  /* 0x0000001904044212 */ /* 0x000fc600078e3cff */
[----:B------:R-:W4:Y:S01]  /*0660*/  @P5 LDG.E R25, desc[UR4][R10.64+0x70] ;  /* 0x000070040a195981 */ /* 0x000f22000c1e1900 */
[----:B--2---:R-:W-:-:S03]  /*0670*/  @P3 LOP3.LUT R5, R5, R18, RZ, 0x3c, !PT ;  /* 0x0000001205053212 */ /* 0x004fc600078e3cff */
[----:B------:R-:W2:Y:S01]  /*0680*/  @P5 LDG.E R18, desc[UR4][R10.64+0x6c] ;  /* 0x00006c040a125981 */ /* 0x000ea2000c1e1900 */
[----:B---3--:R-:W-:-:S03]  /*0690*/  @P4 LOP3.LUT R5, R5, R20, RZ, 0x3c, !PT ;  /* 0x0000001405054212 */ /* 0x008fc600078e3cff */
[----:B------:R-:W3:Y:S01]  /*06a0*/  @P5 LDG.E R20, desc[UR4][R10.64+0x74] ;  /* 0x000074040a145981 */ /* 0x000ee2000c1e1900 */
[----:B----4-:R-:W-:-:S03]  /*06b0*/  @P4 LOP3.LUT R3, R3, R22, RZ, 0x3c, !PT ;  /* 0x0000001603034212 */ /* 0x010fc600078e3cff */
[----:B------:R-:W4:Y:S01]  /*06c0*/  @P0 LDG.E R22, desc[UR4][R10.64+0x8c] ;  /* 0x00008c040a160981 */ /* 0x000f22000c1e1900 */
[----:B------:R-:W-:-:S03]  /*06d0*/  @P6 LOP3.LUT R15, R15, R26, RZ, 0x3c, !PT ;  /* 0x0000001a0f0f6212 */ /* 0x000fc600078e3cff */
        /* <DEDUP_REMOVED lines=13> */
[----:B------:R-:W-:Y:S02]  /*07b0*/  @P6 LOP3.LUT R4, R4, R27, RZ, 0x3c, !PT ;  /* 0x0000001b04046212 */ /* 0x000fe400078e3cff */
[----:B------:R-:W-:Y:S02]  /*07c0*/  @P6 LOP3.LUT R2, R2, R21, RZ, 0x3c, !PT ;  /* 0x0000001502026212 */ /* 0x000fe400078e3cff */
[----:B------:R-:W-:Y:S02]  /*07d0*/  @P0 LOP3.LUT R4, R4, R23, RZ, 0x3c, !PT ;  /* 0x0000001704040212 */ /* 0x000fe400078e3cff */
[----:B------:R-:W-:Y:S02]  /*07e0*/  @P0 LOP3.LUT R2, R2, R25, RZ, 0x3c, !PT ;  /* 0x0000001902020212 */ /* 0x000fe400078e3cff */
[----:B--2---:R-:W-:Y:S02]  /*07f0*/  @P6 LOP3.LUT R5, R5, R18, RZ, 0x3c, !PT ;  /* 0x0000001205056212 */ /* 0x004fe400078e3cff */
[----:B---3--:R-:W-:-:S02]  /*0800*/  @P6 LOP3.LUT R3, R3, R20, RZ, 0x3c, !PT ;  /* 0x0000001403036212 */ /* 0x008fc400078e3cff */
[----:B----4-:R-:W-:Y:S02]  /*0810*/  @P0 LOP3.LUT R5, R5, R22, RZ, 0x3c, !PT ;  /* 0x0000001605050212 */ /* 0x010fe400078e3cff */
[----:B------:R-:W-:Y:S02]  /*0820*/  @P0 LOP3.LUT R3, R3, R26, RZ, 0x3c, !PT ;  /* 0x0000001a03030212 */ /* 0x000fe400078e3cff */
[----:B------:R-:W-:-:S13]  /*0830*/  R2P PR, R24.B1, 0x7f ;  /* 0x0000007f18007804 */ /* 0x000fda0000001000 */
[----:B------:R-:W2:Y:S04]  /*0840*/  @P0 LDG.E R18, desc[UR4][R10.64+0xa0] ;  /* 0x0000a0040a120981 */ /* 0x000ea8000c1e1900 */
[----:B------:R-:W3:Y:S04]  /*0850*/  @P1 LDG.E R22, desc[UR4][R10.64+0xb4] ;  /* 0x0000b4040a161981 */ /* 0x000ee8000c1e1900 */
[----:B------:R-:W4:Y:S04]  /*0860*/  @P2 LDG.E R26, desc[UR4][R10.64+0xc8] ;  /* 0x0000c8040a1a2981 */ /* 0x000f28000c1e1900 */
[----:B------:R-:W4:Y:S04]  /*0870*/  @P3 LDG.E R28, desc[UR4][R10.64+0xdc] ;  /* 0x0000dc040a1c3981 */ /* 0x000f28000c1e1900 */
[----:B------:R-:W4:Y:S04]  /*0880*/  @P0 LDG.E R23, desc[UR4][R10.64+0xa4] ;  /* 0x0000a4040a170981 */ /* 0x000f28000c1e1900 */
[----:B------:R-:W4:Y:S04]  /*0890*/  @P0 LDG.E R20, desc[UR4][R10.64+0xa8] ;  /* 0x0000a8040a140981 */ /* 0x000f28000c1e1900 */
[----:B------:R-:W4:Y:S04]  /*08a0*/  @P4 LDG.E R25, desc[UR4][R10.64+0xf0] ;  /* 0x0000f0040a194981 */ /* 0x000f28000c1e1900 */
        /* <DEDUP_REMOVED lines=21> */
[----:B------:R-:W-:Y:S02]  /*0a00*/  LOP3.LUT P0, RZ, R24, 0x8000, RZ, 0xc0, !PT ;  /* 0x0000800018ff7812 */ /* 0x000fe4000780c0ff */
[----:B----4-:R-:W-:Y:S01]  /*0a10*/  @P5 LOP3.LUT R15, R15, R26, RZ, 0x3c, !PT ;  /* 0x0000001a0f0f5212 */ /* 0x010fe200078e3cff */
[----:B------:R-:W4:Y:S04]  /*0a20*/  @P3 LDG.E R24, desc[UR4][R10.64+0xe4] ;  /* 0x0000e4040a183981 */ /* 0x000f28000c1e1900 */
[----:B------:R-:W2:Y:S01]  /*0a30*/  @P6 LDG.E R26, desc[UR4][R10.64+0x118] ;  /* 0x000118040a1a6981 */ /* 0x000ea2000c1e1900 */
        /* <DEDUP_REMOVED lines=8> */
[----:B---3--:R-:W-:-:S03]  /*0ac0*/  @P2 LOP3.LUT R3, R3, R22, RZ, 0x3c, !PT ;  /* 0x0000001603032212 */ /* 0x008fc600078e3cff */
[----:B------:R-:W3:Y:S01]  /*0ad0*/  @P4 LDG.E R22, desc[UR4][R10.64+0x100] ;  /* 0x000100040a164981 */ /* 0x000ee2000c1e1900 */
[----:B--2---:R-:W-:-:S03]  /*0ae0*/  @P6 LOP3.LUT R15, R15, R26, RZ, 0x3c, !PT ;  /* 0x0000001a0f0f6212 */ /* 0x004fc600078e3cff */
[----:B------:R-:W2:Y:S01]  /*0af0*/  @P0 LDG.E R26, desc[UR4][R10.64+0x12c] ;  /* 0x00012c040a1a0981 */ /* 0x000ea2000c1e1900 */
[----:B----4-:R-:W-:-:S03]  /*0b00*/  @P2 LOP3.LUT R2, R2, R23, RZ, 0x3c, !PT ;  /* 0x0000001702022212 */ /* 0x010fc600078e3cff */
[----:B------:R-:W4:Y:S01]  /*0b10*/  @P4 LDG.E R23, desc[UR4][R10.64+0xfc] ;  /* 0x0000fc040a174981 */ /* 0x000f22000c1e1900 */
[----:B------:R-:W-:-:S03]  /*0b20*/  @P2 LOP3.LUT R5, R5, R20, RZ, 0x3c, !PT ;  /* 0x0000001405052212 */ /* 0x000fc600078e3cff */
[----:B------:R-:W4:Y:S01]  /*0b30*/  @P4 LDG.E R20, desc[UR4][R10.64+0xf8] ;  /* 0x0000f8040a144981 */ /* 0x000f22000c1e1900 */
[----:B------:R-:W-:Y:S02]  /*0b40*/  @P3 LOP3.LUT R2, R2, R27, RZ, 0x3c, !PT ;  /* 0x0000001b02023212 */ /* 0x000fe400078e3cff */
[----:B------:R-:W-:Y:S01]  /*0b50*/  @P3 LOP3.LUT R4, R4, R25, RZ, 0x3c, !PT ;  /* 0x0000001904043212 */ /* 0x000fe200078e3cff */
[----:B------:R-:W4:Y:S01]  /*0b60*/  @P5 LDG.E R27, desc[UR4][R10.64+0x110] ;  /* 0x000110040a1b5981 */ /* 0x000f22000c1e1900 */
[----:B------:R-:W-:-:S03]  /*0b70*/  @P3 LOP3.LUT R5, R5, R24, RZ, 0x3c, !PT ;  /* 0x0000001805053212 */ /* 0x000fc600078e3cff */
[----:B------:R-:W4:Y:S04]  /*0b80*/  @P5 LDG.E R25, desc[UR4][R10.64+0x108] ;  /* 0x000108040a195981 */ /* 0x000f28000c1e1900 */
        /* <DEDUP_REMOVED lines=19> */
[----:B------:R-:W-:-:S05]  /*0cc0*/  VIADD R19, R19, 0x10 ;  /* 0x0000001013137836 */ /* 0x000fca0000000000 */
[----:B------:R-:W-:Y:S02]  /*0cd0*/  ISETP.NE.AND P1, PT, R19, 0x20, PT ;  /* 0x000000201300780c */ /* 0x000fe40003f25270 */
[----:B------:R-:W-:Y:S02]  /*0ce0*/  @P5 LOP3.LUT R3, R3, R18, RZ, 0x3c, !PT ;  /* 0x0000001203035212 */ /* 0x000fe400078e3cff */
[----:B------:R-:W-:Y:S02]  /*0cf0*/  @P6 LOP3.LUT R4, R4, R21, RZ, 0x3c, !PT ;  /* 0x0000001504046212 */ /* 0x000fe400078e3cff */
[----:B---3--:R-:W-:-:S04]  /*0d00*/  @P6 LOP3.LUT R3, R3, R22, RZ, 0x3c, !PT ;  /* 0x0000001603036212 */ /* 0x008fc800078e3cff */
[----:B--2---:R-:W-:Y:S02]  /*0d10*/  @P0 LOP3.LUT R3, R3, R26, RZ, 0x3c, !PT ;  /* 0x0000001a03030212 */ /* 0x004fe400078e3cff */
[----:B----4-:R-:W-:Y:S02]  /*0d20*/  @P6 LOP3.LUT R2, R2, R23, RZ, 0x3c, !PT ;  /* 0x0000001702026212 */ /* 0x010fe400078e3cff */
[----:B------:R-:W-:Y:S02]  /*0d30*/  @P6 LOP3.LUT R5, R5, R20, RZ, 0x3c, !PT ;  /* 0x0000001405056212 */ /* 0x000fe400078e3cff */
[----:B------:R-:W-:Y:S02]  /*0d40*/  @P0 LOP3.LUT R2, R2, R27, RZ, 0x3c, !PT ;  /* 0x0000001b02020212 */ /* 0x000fe400078e3cff */
[----:B------:R-:W-:Y:S02]  /*0d50*/  @P0 LOP3.LUT R4, R4, R25, RZ, 0x3c, !PT ;  /* 0x0000001904040212 */ /* 0x000fe400078e3cff */
[----:B------:R-:W-:Y:S01]  /*0d60*/  @P0 LOP3.LUT R5, R5, R24, RZ, 0x3c, !PT ;  /* 0x0000001805050212 */ /* 0x000fe200078e3cff */
[----:B------:R-:W-:Y:S06]  /*0d70*/  @P1 BRA `(.L_x_25) ;  /* 0xfffffff400481947 */ /* 0x000fec000383ffff */
[----:B------:R-:W-:-:S05]  /*0d80*/  VIADD R17, R17, 0x1 ;  /* 0x0000000111117836 */ /* 0x000fca0000000000 */
[----:B------:R-:W-:-:S13]  /*0d90*/  ISETP.NE.AND P0, PT, R17, 0x5, PT ;  /* 0x000000051100780c */ /* 0x000fda0003f05270 */
[----:B------:R-:W-:Y:S05]  /*0da0*/  @P0 BRA `(.L_x_26) ;  /* 0xfffffff400300947 */ /* 0x000fea000383ffff */
[----:B------:R1:W-:Y:S01]  /*0db0*/  STG.E.64 desc[UR4][R6.64+0x8], R4 ;  /* 0x0000080406007986 */ /* 0x0003e2000c101b04 */
[----:B------:R-:W-:Y:S01]  /*0dc0*/  VIADD R14, R14, 0x1 ;  /* 0x000000010e0e7836 */ /* 0x000fe20000000000 */
[----:B------:R-:W-:Y:S02]  /*0dd0*/  LOP3.LUT R11, R13, 0x3, RZ, 0xc0, !PT ;  /* 0x000000030d0b7812 */ /* 0x000fe400078ec0ff */
[----:B------:R1:W-:Y:S02]  /*0de0*/  STG.E.64 desc[UR4][R6.64+0x10], R2 ;  /* 0x0000100206007986 */ /* 0x0003e4000c101b04 */
[----:B------:R-:W-:Y:S02]  /*0df0*/  ISETP.GE.U32.AND P0, PT, R14, R11, PT ;  /* 0x0000000b0e00720c */ /* 0x000fe40003f06070 */
[----:B------:R1:W-:Y:S11]  /*0e00*/  STG.E desc[UR4][R6.64+0x4], R15 ;  /* 0x0000040f06007986 */ /* 0x0003f6000c101904 */
[----:B------:R-:W-:Y:S05]  /*0e10*/  @!P0 BRA `(.L_x_27) ;  /* 0xfffffff400048947 */ /* 0x000fea000383ffff */
.L_x_24:
[----:B------:R-:W-:Y:S05]  /*0e20*/  BSYNC.RECONVERGENT B1 ;  /* 0x0000000000017941 */ /* 0x000fea0003800200 */
.L_x_23:
[C---:B------:R-:W-:Y:S01]  /*0e30*/  ISETP.GT.U32.AND P0, PT, R13.reuse, 0x3, PT ;  /* 0x000000030d00780c */ /* 0x040fe20003f04070 */
[----:B------:R-:W-:Y:S01]  /*0e40*/  VIADD R12, R12, 0x1 ;  /* 0x000000010c0c7836 */ /* 0x000fe20000000000 */
[--C-:B------:R-:W-:Y:S02]  /*0e50*/  SHF.R.U64 R13, R13, 0x2, R0.reuse ;  /* 0x000000020d0d7819 */ /* 0x100fe40000001200 */
[----:B------:R-:W-:Y:S02]  /*0e60*/  ISETP.GT.U32.AND.EX P0, PT, R0, RZ, PT, P0 ;  /* 0x000000ff0000720c */ /* 0x000fe40003f04100 */
[----:B------:R-:W-:-:S11]  /*0e70*/  SHF.R.U32.HI R0, RZ, 0x2, R0 ;  /* 0x00000002ff007819 */ /* 0x000fd60000011600 */
[----:B------:R-:W-:Y:S05]  /*0e80*/  @P0 BRA `(.L_x_28) ;  /* 0xfffffff000c80947 */ /* 0x000fea000383ffff */
.L_x_22:
[----:B------:R-:W-:Y:S05]  /*0e90*/  BSYNC.RECONVERGENT B0 ;  /* 0x0000000000007941 */ /* 0x000fea0003800200 */
.L_x_21:
[----:B------:R-:W-:Y:S04]  /*0ea0*/  STG.E.64 desc[UR4][R6.64+0x18], RZ ;  /* 0x000018ff06007986 */ /* 0x000fe8000c101b04 */
[----:B------:R-:W-:Y:S04]  /*0eb0*/  STG.E desc[UR4][R6.64+0x20], RZ ;  /* 0x000020ff06007986 */ /* 0x000fe8000c101904 */
[----:B------:R-:W-:Y:S01]  /*0ec0*/  STG.E.64 desc[UR4][R6.64+0x28], RZ ;  /* 0x000028ff06007986 */ /* 0x000fe2000c101b04 */
[----:B------:R-:W-:Y:S05]  /*0ed0*/  EXIT ;  /* 0x000000000000794d */ /* 0x000fea0003800000 */
.L_x_29:
        /* <DEDUP_REMOVED lines=10> */
.L_x_32:


//--------------------- .nv.global.init           --------------------------
	.section	.nv.global.init,"aw",@progbits
	.align	4
.nv.global.init:
	.type		mrg32k3aM1SubSeq,@object
	.size		mrg32k3aM1SubSeq,(mrg32k3aM2SubSeq - mrg32k3aM1SubSeq)
mrg32k3aM1SubSeq:
        /*0000*/ 	.byte	0x0b, 0xcc, 0xee, 0x04, 0x73, 0x29, 0x8b, 0x6f, 0xf6, 0x53, 0x03, 0xf6, 0x23, 0xf6, 0xea, 0xda
        /* <DEDUP_REMOVED lines=125> */
	.type		mrg32k3aM2SubSeq,@object
	.size		mrg32k3aM2SubSeq,(mrg32k3aM1 - mrg32k3aM2SubSeq)
mrg32k3aM2SubSeq:
        /* <DEDUP_REMOVED lines=126> */
	.type		mrg32k3aM1,@object
	.size		mrg32k3aM1,(mrg32k3aM1Seq - mrg32k3aM1)
mrg32k3aM1:
        /* <DEDUP_REMOVED lines=144> */
	.type		mrg32k3aM1Seq,@object
	.size		mrg32k3aM1Seq,(mrg32k3aM2 - mrg32k3aM1Seq)
mrg32k3aM1Seq:
        /* <DEDUP_REMOVED lines=144> */
	.type		mrg32k3aM2,@object
	.size		mrg32k3aM2,(mrg32k3aM2Seq - mrg32k3aM2)
mrg32k3aM2:
        /* <DEDUP_REMOVED lines=144> */
	.type		mrg32k3aM2Seq,@object
	.size		mrg32k3aM2Seq,(precalc_xorwow_matrix - mrg32k3aM2Seq)
mrg32k3aM2Seq:
        /* <DEDUP_REMOVED lines=144> */
	.type		precalc_xorwow_matrix,@object
	.size		precalc_xorwow_matrix,(precalc_xorwow_offset_matrix - precalc_xorwow_matrix)
precalc_xorwow_matrix:
        /* <DEDUP_REMOVED lines=6400> */
	.type		precalc_xorwow_offset_matrix,@object
	.size		precalc_xorwow_offset_matrix,(.L_1 - precalc_xorwow_offset_matrix)
precalc_xorwow_offset_matrix:
        /* <DEDUP_REMOVED lines=6400> */
.L_1:


//--------------------- .nv.shared.reserved.0     --------------------------
	.section	.nv.shared.reserved.0,"aw",@nobits
	.weak		__nv_reservedSMEM_offset_0_alias
	.size		__nv_reservedSMEM_offset_0_alias, 0, 64
	.other		__nv_reservedSMEM_offset_0_alias,@"STO_CUDA_RESERVED_SHARED STV_DEFAULT"
__nv_reservedSMEM_offset_0_alias:
	.zero		0
	.zero		64


//--------------------- .nv.constant0._Z14DrawBuddhabrot17FractalDimensionsPm16IterationControlP17curandStateXORWOW --------------------------
	.section	.nv.constant0._Z14DrawBuddhabrot17FractalDimensionsPm16IterationControlP17curandStateXORWOW,"a",@progbits
	.sectionflags	@""
	.align	4
.nv.constant0._Z14DrawBuddhabrot17FractalDimensionsPm16IterationControlP17curandStateXORWOW:
	.zero		984


//--------------------- .nv.constant0._Z13InitializeRNGmP17curandStateXORWOW --------------------------
	.section	.nv.constant0._Z13InitializeRNGmP17curandStateXORWOW,"a",@progbits
	.sectionflags	@""
	.align	4
.nv.constant0._Z13InitializeRNGmP17curandStateXORWOW:
	.zero		912


//--------------------- SYMBOLS --------------------------

	.type		.nv.reservedSmem.offset0,@object
	.size		.nv.reservedSmem.offset0,0x4
